def attn_fwd(
    Q,
    K,
    V,
    Out,
    Lse,
    sm_scale,
    stride_qz,
    stride_qh,
    stride_qm,
    stride_qk,
    stride_kz,
    stride_kh,
    stride_kn,
    stride_kk,
    stride_vz,
    stride_vh,
    stride_vn,
    stride_vk,
    stride_oz,
    stride_oh,
    stride_om,
    stride_ok,
    seqlen_q,
    seqlen_k,
    BLOCK_M: tl.constexpr,
    BLOCK_N: tl.constexpr,
    HEAD_DIM: tl.constexpr,
    CAUSAL: tl.constexpr,
):
    start_m = tl.program_id(0)
    off_hz = tl.program_id(1)
    q_off = off_hz * stride_qh
    k_off = off_hz * stride_kh
    v_off = off_hz * stride_vh
    offs_m = start_m * BLOCK_M + tl.arange(0, BLOCK_M)
    offs_d = tl.arange(0, HEAD_DIM)
    offs_n = tl.arange(0, BLOCK_N)
    q_ptrs = Q + q_off + offs_m[:, None] * stride_qm + offs_d[None, :] * stride_qk
    k_ptrs = K + k_off + offs_d[:, None] * stride_kk + offs_n[None, :] * stride_kn
    v_ptrs = V + v_off + offs_n[:, None] * stride_vn + offs_d[None, :] * stride_vk
    m_i = tl.full([BLOCK_M], float("-inf"), dtype=tl.float32)
    l_i = tl.zeros([BLOCK_M], dtype=tl.float32) + 1.0
    acc = tl.zeros([BLOCK_M, HEAD_DIM], dtype=tl.float32)
    q = tl.load(q_ptrs)
    acc, l_i, m_i = _attn_fwd_inner(
        acc,
        l_i,
        m_i,
        q,
        k_ptrs,
        v_ptrs,
        sm_scale,
        stride_kn,
        stride_vn,
        start_m,
        seqlen_k,
        BLOCK_M,
        BLOCK_N,
        HEAD_DIM,
        CAUSAL,
    )
    acc = acc / l_i[:, None]
    lse = m_i + tl.math.log2(l_i) / 1.4426950408889634
    o_ptrs = (
        Out
        + off_hz * stride_oh
        + offs_m[:, None] * stride_om
        + offs_d[None, :] * stride_ok
    )
    tl.store(o_ptrs, acc.to(Out.dtype.element_ty))
    tl.store(Lse + off_hz * seqlen_q + offs_m, lse)

# config = {"BLOCK_M": 64, "BLOCK_N": 64, "HEAD_DIM": 128, "arch": "sm_90", "causal": false, "dtype": "bf16", "num_stages": 2, "num_warps": 4}
# arch = sm_90


// ===== COMPILED SASS (sm_90a) =====

	.target	sm_90a

	.elftype	@"ET_EXEC"


//--------------------- .note.nv.tkinfo           --------------------------
	.section	.note.nv.tkinfo,"",@"SHT_NOTE"
	.sectionflags	@"SHF_NOTE_NV_TKINFO"
	.tkinfo
        /*0018*/ 	.word	0x00000002
        /*0030*/ 	.string	""
        /*0030*/ 	.string	"ptxas"
        /*0030*/ 	.string	"Cuda compilation tools, release 13.0, V13.0.88"
        /*0030*/ 	.string	"Build cuda_13.0.r13.0/compiler.36424714_0"
        /*0030*/ 	.string	"-v  -suppress-debug-info  -lineinfo  -arch sm_90a "



//--------------------- .note.nv.cuinfo           --------------------------
	.section	.note.nv.cuinfo,"",@"SHT_NOTE"
	.sectionflags	@"SHF_NOTE_NV_CUINFO"
        /*0018*/ 	.short	0x0002
        /*001a*/ 	.short	0x005a
        /*001c*/ 	.short	0x0082
	.zero		2


//--------------------- .nv.info                  --------------------------
	.section	.nv.info,"",@"SHT_CUDA_INFO"
	.align	4


	//----- nvinfo : EIATTR_REGCOUNT
	.align		4
        /*0000*/ 	.byte	0x04, 0x2f
        /*0002*/ 	.short	(.L_2 - .L_1)
	.align		4
.L_1:
        /*0004*/ 	.word	index@(attn_fwd)
        /*0008*/ 	.word	0x000000ff


	//----- nvinfo : EIATTR_FRAME_SIZE
	.align		4
.L_2:
        /*000c*/ 	.byte	0x04, 0x11
        /*000e*/ 	.short	(.L_4 - .L_3)
	.align		4
.L_3:
        /*0010*/ 	.word	index@(attn_fwd)
        /*0014*/ 	.word	0x00000130


	//----- nvinfo : EIATTR_MIN_STACK_SIZE
	.align		4
.L_4:
        /*0018*/ 	.byte	0x04, 0x12
        /*001a*/ 	.short	(.L_6 - .L_5)
	.align		4
.L_5:
        /*001c*/ 	.word	index@(attn_fwd)
        /*0020*/ 	.word	0x00000130
.L_6:


//--------------------- .nv.compat                --------------------------
	.section	.nv.compat,"",@"SHT_CUDA_COMPAT_INFO"
	.align	4
        /*0000*/ 	.byte	0x02, 0x09, 0x01, 0x00, 0x02, 0x02, 0x04, 0x00, 0x02, 0x05, 0x05, 0x00, 0x03, 0x07, 0x01, 0x01
        /*0010*/ 	.byte	0x02, 0x03, 0x00, 0x00, 0x02, 0x06, 0x01, 0x00, 0x04, 0x0b, 0x08, 0x00, 0x00, 0x00, 0x00, 0x00
        /*0020*/ 	.byte	0x00, 0x00, 0x00, 0x00


//--------------------- .nv.info.attn_fwd         --------------------------
	.section	.nv.info.attn_fwd,"",@"SHT_CUDA_INFO"
	.sectionflags	@""
	.align	4


	//----- nvinfo : EIATTR_CUDA_API_VERSION
	.align		4
        /*0000*/ 	.byte	0x04, 0x37
        /*0002*/ 	.short	(.L_8 - .L_7)
.L_7:
        /*0004*/ 	.word	0x00000082


	//----- nvinfo : EIATTR_KPARAM_INFO
	.align		4
.L_8:
        /*0008*/ 	.byte	0x04, 0x17
        /*000a*/ 	.short	(.L_10 - .L_9)
.L_9:
        /*000c*/ 	.word	0x00000000
        /*0010*/ 	.short	0x0019
        /*0012*/ 	.short	0x0080
        /*0014*/ 	.byte	0x00, 0xf4, 0x21, 0x00


	//----- nvinfo : EIATTR_KPARAM_INFO
	.align		4
.L_10:
        /*0018*/ 	.byte	0x04, 0x17
        /*001a*/ 	.short	(.L_12 - .L_11)
.L_11:
        /*001c*/ 	.word	0x00000000
        /*0020*/ 	.short	0x0018
        /*0022*/ 	.short	0x0078
        /*0024*/ 	.byte	0x00, 0xf4, 0x21, 0x00


	//----- nvinfo : EIATTR_KPARAM_INFO
	.align		4
.L_12:
        /*0028*/ 	.byte	0x04, 0x17
        /*002a*/ 	.short	(.L_14 - .L_13)
.L_13:
        /*002c*/ 	.word	0x00000000
        /*0030*/ 	.short	0x0017
        /*0032*/ 	.short	0x0070
        /*0034*/ 	.byte	0x00, 0xf0, 0x11, 0x00


	//----- nvinfo : EIATTR_KPARAM_INFO
	.align		4
.L_14:
        /*0038*/ 	.byte	0x04, 0x17
        /*003a*/ 	.short	(.L_16 - .L_15)
.L_15:
        /*003c*/ 	.word	0x00000000
        /*0040*/ 	.short	0x0016
        /*0042*/ 	.short	0x006c
        /*0044*/ 	.byte	0x00, 0xf0, 0x11, 0x00


	//----- nvinfo : EIATTR_KPARAM_INFO
	.align		4
.L_16:
        /*0048*/ 	.byte	0x04, 0x17
        /*004a*/ 	.short	(.L_18 - .L_17)
.L_17:
        /*004c*/ 	.word	0x00000000
        /*0050*/ 	.short	0x0015
        /*0052*/ 	.short	0x0068
        /*0054*/ 	.byte	0x00, 0xf0, 0x11, 0x00


	//----- nvinfo : EIATTR_KPARAM_INFO
	.align		4
.L_18:
        /*0058*/ 	.byte	0x04, 0x17
        /*005a*/ 	.short	(.L_20 - .L_19)
.L_19:
        /*005c*/ 	.word	0x00000000
        /*0060*/ 	.short	0x0014
        /*0062*/ 	.short	0x0064
        /*0064*/ 	.byte	0x00, 0xf0, 0x11, 0x00


	//----- nvinfo : EIATTR_KPARAM_INFO
	.align		4
.L_20:
        /*0068*/ 	.byte	0x04, 0x17
        /*006a*/ 	.short	(.L_22 - .L_21)
.L_21:
        /*006c*/ 	.word	0x00000000
        /*0070*/ 	.short	0x0013
        /*0072*/ 	.short	0x0060
        /*0074*/ 	.byte	0x00, 0xf0, 0x11, 0x00


	//----- nvinfo : EIATTR_KPARAM_INFO
	.align		4
.L_22:
        /*0078*/ 	.byte	0x04, 0x17
        /*007a*/ 	.short	(.L_24 - .L_23)
.L_23:
        /*007c*/ 	.word	0x00000000
        /*0080*/ 	.short	0x0012
        /*0082*/ 	.short	0x005c
        /*0084*/ 	.byte	0x00, 0xf0, 0x11, 0x00


	//----- nvinfo : EIATTR_KPARAM_INFO
	.align		4
.L_24:
        /*0088*/ 	.byte	0x04, 0x17
        /*008a*/ 	.short	(.L_26 - .L_25)
.L_25:
        /*008c*/ 	.word	0x00000000
        /*0090*/ 	.short	0x0011
        /*0092*/ 	.short	0x0058
        /*0094*/ 	.byte	0x00, 0xf0, 0x11, 0x00


	//----- nvinfo : EIATTR_KPARAM_INFO
	.align		4
.L_26:
        /*0098*/ 	.byte	0x04, 0x17
        /*009a*/ 	.short	(.L_28 - .L_27)
.L_27:
        /*009c*/ 	.word	0x00000000
        /*00a0*/ 	.short	0x0010
        /*00a2*/ 	.short	0x0054
        /*00a4*/ 	.byte	0x00, 0xf0, 0x11, 0x00


	//----- nvinfo : EIATTR_KPARAM_INFO
	.align		4
.L_28:
        /*00a8*/ 	.byte	0x04, 0x17
        /*00aa*/ 	.short	(.L_30 - .L_29)
.L_29:
        /*00ac*/ 	.word	0x00000000
        /*00b0*/ 	.short	0x000f
        /*00b2*/ 	.short	0x0050
        /*00b4*/ 	.byte	0x00, 0xf0, 0x11, 0x00


	//----- nvinfo : EIATTR_KPARAM_INFO
	.align		4
.L_30:
        /*00b8*/ 	.byte	0x04, 0x17
        /*00ba*/ 	.short	(.L_32 - .L_31)
.L_31:
        /*00bc*/ 	.word	0x00000000
        /*00c0*/ 	.short	0x000e
        /*00c2*/ 	.short	0x004c
        /*00c4*/ 	.byte	0x00, 0xf0, 0x11, 0x00


	//----- nvinfo : EIATTR_KPARAM_INFO
	.align		4
.L_32:
        /*00c8*/ 	.byte	0x04, 0x17
        /*00ca*/ 	.short	(.L_34 - .L_33)
.L_33:
        /*00cc*/ 	.word	0x00000000
        /*00d0*/ 	.short	0x000d
        /*00d2*/ 	.short	0x0048
        /*00d4*/ 	.byte	0x00, 0xf0, 0x11, 0x00


	//----- nvinfo : EIATTR_KPARAM_INFO
	.align		4
.L_34:
        /*00d8*/ 	.byte	0x04, 0x17
        /*00da*/ 	.short	(.L_36 - .L_35)
.L_35:
        /*00dc*/ 	.word	0x00000000
        /*00e0*/ 	.short	0x000c
        /*00e2*/ 	.short	0x0044
        /*00e4*/ 	.byte	0x00, 0xf0, 0x11, 0x00


	//----- nvinfo : EIATTR_KPARAM_INFO
	.align		4
.L_36:
        /*00e8*/ 	.byte	0x04, 0x17
        /*00ea*/ 	.short	(.L_38 - .L_37)
.L_37:
        /*00ec*/ 	.word	0x00000000
        /*00f0*/ 	.short	0x000b
        /*00f2*/ 	.short	0x0040
        /*00f4*/ 	.byte	0x00, 0xf0, 0x11, 0x00


	//----- nvinfo : EIATTR_KPARAM_INFO
	.align		4
.L_38:
        /*00f8*/ 	.byte	0x04, 0x17
        /*00fa*/ 	.short	(.L_40 - .L_39)
.L_39:
        /*00fc*/ 	.word	0x00000000
        /*0100*/ 	.short	0x000a
        /*0102*/ 	.short	0x003c
        /*0104*/ 	.byte	0x00, 0xf0, 0x11, 0x00


	//----- nvinfo : EIATTR_KPARAM_INFO
	.align		4
.L_40:
        /*0108*/ 	.byte	0x04, 0x17
        /*010a*/ 	.short	(.L_42 - .L_41)
.L_41:
        /*010c*/ 	.word	0x00000000
        /*0110*/ 	.short	0x0009
        /*0112*/ 	.short	0x0038
        /*0114*/ 	.byte	0x00, 0xf0, 0x11, 0x00


	//----- nvinfo : EIATTR_KPARAM_INFO
	.align		4
.L_42:
        /*0118*/ 	.byte	0x04, 0x17
        /*011a*/ 	.short	(.L_44 - .L_43)
.L_43:
        /*011c*/ 	.word	0x00000000
        /*0120*/ 	.short	0x0008
        /*0122*/ 	.short	0x0034
        /*0124*/ 	.byte	0x00, 0xf0, 0x11, 0x00


	//----- nvinfo : EIATTR_KPARAM_INFO
	.align		4
.L_44:
        /*0128*/ 	.byte	0x04, 0x17
        /*012a*/ 	.short	(.L_46 - .L_45)
.L_45:
        /*012c*/ 	.word	0x00000000
        /*0130*/ 	.short	0x0007
        /*0132*/ 	.short	0x0030
        /*0134*/ 	.byte	0x00, 0xf0, 0x11, 0x00


	//----- nvinfo : EIATTR_KPARAM_INFO
	.align		4
.L_46:
        /*0138*/ 	.byte	0x04, 0x17
        /*013a*/ 	.short	(.L_48 - .L_47)
.L_47:
        /*013c*/ 	.word	0x00000000
        /*0140*/ 	.short	0x0006
        /*0142*/ 	.short	0x002c
        /*0144*/ 	.byte	0x00, 0xf0, 0x11, 0x00


	//----- nvinfo : EIATTR_KPARAM_INFO
	.align		4
.L_48:
        /*0148*/ 	.byte	0x04, 0x17
        /*014a*/ 	.short	(.L_50 - .L_49)
.L_49:
        /*014c*/ 	.word	0x00000000
        /*0150*/ 	.short	0x0005
        /*0152*/ 	.short	0x0028
        /*0154*/ 	.byte	0x00, 0xf0, 0x11, 0x00


	//----- nvinfo : EIATTR_KPARAM_INFO
	.align		4
.L_50:
        /*0158*/ 	.byte	0x04, 0x17
        /*015a*/ 	.short	(.L_52 - .L_51)
.L_51:
        /*015c*/ 	.word	0x00000000
        /*0160*/ 	.short	0x0004
        /*0162*/ 	.short	0x0020
        /*0164*/ 	.byte	0x00, 0xf4, 0x21, 0x00


	//----- nvinfo : EIATTR_KPARAM_INFO
	.align		4
.L_52:
        /*0168*/ 	.byte	0x04, 0x17
        /*016a*/ 	.short	(.L_54 - .L_53)
.L_53:
        /*016c*/ 	.word	0x00000000
        /*0170*/ 	.short	0x0003
        /*0172*/ 	.short	0x0018
        /*0174*/ 	.byte	0x00, 0xf4, 0x21, 0x00


	//----- nvinfo : EIATTR_KPARAM_INFO
	.align		4
.L_54:
        /*0178*/ 	.byte	0x04, 0x17
        /*017a*/ 	.short	(.L_56 - .L_55)
.L_55:
        /*017c*/ 	.word	0x00000000
        /*0180*/ 	.short	0x0002
        /*0182*/ 	.short	0x0010
        /*0184*/ 	.byte	0x00, 0xf4, 0x21, 0x00


	//----- nvinfo : EIATTR_KPARAM_INFO
	.align		4
.L_56:
        /*0188*/ 	.byte	0x04, 0x17
        /*018a*/ 	.short	(.L_58 - .L_57)
.L_57:
        /*018c*/ 	.word	0x00000000
        /*0190*/ 	.short	0x0001
        /*0192*/ 	.short	0x0008
        /*0194*/ 	.byte	0x00, 0xf4, 0x21, 0x00


	//----- nvinfo : EIATTR_KPARAM_INFO
	.align		4
.L_58:
        /*0198*/ 	.byte	0x04, 0x17
        /*019a*/ 	.short	(.L_60 - .L_59)
.L_59:
        /*019c*/ 	.word	0x00000000
        /*01a0*/ 	.short	0x0000
        /*01a2*/ 	.short	0x0000
        /*01a4*/ 	.byte	0x00, 0xf4, 0x21, 0x00


	//----- nvinfo : EIATTR_SPARSE_MMA_MASK
	.align		4
.L_60:
        /*01a8*/ 	.byte	0x03, 0x50
        /*01aa*/ 	.short	0x0000


	//----- nvinfo : EIATTR_MAXREG_COUNT
	.align		4
        /*01ac*/ 	.byte	0x03, 0x1b
        /*01ae*/ 	.short	0x00ff


	//----- nvinfo : EIATTR_NUM_BARRIERS
	.align		4
        /*01b0*/ 	.byte	0x02, 0x4c
        /*01b2*/ 	.byte	0x01
	.zero		1


	//----- nvinfo : EIATTR_ANNOTATIONS
	.align		4
        /*01b4*/ 	.byte	0x04, 0x55
        /*01b6*/ 	.short	(.L_62 - .L_61)


	//   ....[0]....
.L_61:
        /*01b8*/ 	.word	0x00000001
        /*01bc*/ 	.byte	0x20, 0x1b, 0x00, 0x00, 0x01, 0x00, 0x00, 0x00, 0x00, 0x1e, 0x00, 0x00, 0x01, 0x00, 0x00, 0x00
        /* <DEDUP_REMOVED lines=36> */
        /*040c*/ 	.byte	0xc0, 0x4e, 0x00, 0x00, 0x01, 0x00, 0x00, 0x00, 0xf0, 0x5d, 0x00, 0x00


	//----- nvinfo : EIATTR_MERCURY_ISA_VERSION
	.align		4
.L_62:
        /*0418*/ 	.byte	0x03, 0x5f
        /*041a*/ 	.short	0x0101


	//----- nvinfo : EIATTR_COOP_GROUP_MASK_REGIDS
	.align		4
        /*041c*/ 	.byte	0x04, 0x29
        /*041e*/ 	.short	(.L_64 - .L_63)


	//   ....[0]....
.L_63:
        /*0420*/ 	.word	0xffffffff


	//   ....[1]....
        /*0424*/ 	.word	0xffffffff


	//   ....[2]....
        /*0428*/ 	.word	0xffffffff


	//   ....[3]....
        /*042c*/ 	.word	0xffffffff


	//   ....[4]....
        /*0430*/ 	.word	0xffffffff


	//   ....[5]....
        /*0434*/ 	.word	0xffffffff


	//   ....[6]....
        /*0438*/ 	.word	0xffffffff


	//   ....[7]....
        /*043c*/ 	.word	0xffffffff


	//----- nvinfo : EIATTR_COOP_GROUP_INSTR_OFFSETS
	.align		4
.L_64:
        /*0440*/ 	.byte	0x04, 0x28
        /*0442*/ 	.short	(.L_66 - .L_65)


	//   ....[0]....
.L_65:
        /*0444*/ 	.word	0x000055d0


	//   ....[1]....
        /*0448*/ 	.word	0x00005690


	//   ....[2]....
        /*044c*/ 	.word	0x00005850


	//   ....[3]....
        /*0450*/ 	.word	0x00005950


	//   ....[4]....
        /*0454*/ 	.word	0x00006a30


	//   ....[5]....
        /*0458*/ 	.word	0x00006a50


	//   ....[6]....
        /*045c*/ 	.word	0x00006a70


	//   ....[7]....
        /*0460*/ 	.word	0x00006aa0


	//----- nvinfo : EIATTR_EXIT_INSTR_OFFSETS
	.align		4
.L_66:
        /*0464*/ 	.byte	0x04, 0x1c
        /*0466*/ 	.short	(.L_68 - .L_67)


	//   ....[0]....
.L_67:
        /*0468*/ 	.word	0x000098d0


	//   ....[1]....
        /*046c*/ 	.word	0x00009900


	//----- nvinfo : EIATTR_REQNTID
	.align		4
.L_68:
        /*0470*/ 	.byte	0x04, 0x10
        /*0472*/ 	.short	(.L_70 - .L_69)
.L_69:
        /*0474*/ 	.word	0x00000080
        /*0478*/ 	.word	0x00000001
        /*047c*/ 	.word	0x00000001


	//----- nvinfo : EIATTR_CBANK_PARAM_SIZE
	.align		4
.L_70:
        /*0480*/ 	.byte	0x03, 0x19
        /*0482*/ 	.short	0x0088


	//----- nvinfo : EIATTR_PARAM_CBANK
	.align		4
        /*0484*/ 	.byte	0x04, 0x0a
        /*0486*/ 	.short	(.L_72 - .L_71)
	.align		4
.L_71:
        /*0488*/ 	.word	index@(.nv.constant0.attn_fwd)
        /*048c*/ 	.short	0x0210
        /*048e*/ 	.short	0x0088


	//----- nvinfo : EIATTR_SW_WAR
	.align		4
.L_72:
        /*0490*/ 	.byte	0x04, 0x36
        /*0492*/ 	.short	(.L_74 - .L_73)
.L_73:
        /*0494*/ 	.word	0x00000008
.L_74:


//--------------------- .nv.callgraph             --------------------------
	.section	.nv.callgraph,"",@"SHT_CUDA_CALLGRAPH"
	.align	4
	.sectionentsize	8
	.align		4
        /*0000*/ 	.word	0x00000000
	.align		4
        /*0004*/ 	.word	0xffffffff
	.align		4
        /*0008*/ 	.word	0x00000000
	.align		4
        /*000c*/ 	.word	0xfffffffe
	.align		4
        /*0010*/ 	.word	0x00000000
	.align		4
        /*0014*/ 	.word	0xfffffffd
	.align		4
        /*0018*/ 	.word	0x00000000
	.align		4
        /*001c*/ 	.word	0xfffffffc


//--------------------- .nv.constant4             --------------------------
	.section	.nv.constant4,"a",@progbits
	.align	8
	.align		8
.nv.constant4:
        /*0000*/ 	.dword	_$_str


//--------------------- .text.attn_fwd            --------------------------
	.section	.text.attn_fwd,"ax",@progbits
	.align	128
        .global         attn_fwd
        .type           attn_fwd,@function
        .size           attn_fwd,(.L_x_3 - attn_fwd)
        .other          attn_fwd,@"STO_CUDA_ENTRY STV_DEFAULT"
attn_fwd:
.text.attn_fwd:
[----:B------:R-:W0:Y:S01]  /*0000*/  LDC R1, c[0x0][0x28] ;  /* 0x00000a00ff017b82 */ /* 0x000e220000000800 */
[----:B------:R-:W1:Y:S07]  /*0010*/  S2R R4, SR_TID.X ;  /* 0x0000000000047919 */ /* 0x000e6e0000002100 */
[----:B------:R-:W2:Y:S01]  /*0020*/  S2UR UR6, SR_CTAID.Y ;  /* 0x00000000000679c3 */ /* 0x000ea20000002600 */
[----:B------:R-:W-:Y:S01]  /*0030*/  ULDC.64 UR4, c[0x0][0x240] ;  /* 0x0000900000047ab9 */ /* 0x000fe20000000a00 */
[----:B------:R-:W-:Y:S01]  /*0040*/  ULDC.64 UR16, c[0x0][0x208] ;  /* 0x0000820000107ab9 */ /* 0x000fe20000000a00 */
[----:B------:R-:W3:Y:S01]  /*0050*/  S2R R3, SR_CTAID.X ;  /* 0x0000000000037919 */ /* 0x000ee20000002500 */
[----:B0-----:R-:W-:-:S04]  /*0060*/  VIADD R1, R1, 0xfffffed0 ;  /* 0xfffffed001017836 */ /* 0x001fc80000000000 */
[----:B------:R-:W0:Y:S08]  /*0070*/  LDC R10, c[0x0][0x248] ;  /* 0x00009200ff0a7b82 */ /* 0x000e300000000800 */
[----:B------:R-:W4:Y:S01]  /*0080*/  LDC.64 R8, c[0x0][0x210] ;  /* 0x00008400ff087b82 */ /* 0x000f220000000a00 */
[----:B--2---:R-:W-:-:S04]  /*0090*/  UIMAD UR4, UR6, UR4, URZ ;  /* 0x00000004060472a4 */ /* 0x004fc8000f8e023f */
[----:B------:R-:W-:Y:S01]  /*00a0*/  USHF.L.U32 UR7, UR4, 0x1, URZ ;  /* 0x0000000104077899 */ /* 0x000fe2000800063f */
[----:B-1----:R-:W-:-:S05]  /*00b0*/  LOP3.LUT R2, R4, 0x3f, RZ, 0xc0, !PT ;  /* 0x0000003f04027812 */ /* 0x002fca00078ec0ff */
[----:B---3--:R-:W-:Y:S01]  /*00c0*/  IMAD R0, R3, 0x40, R2 ;  /* 0x0000004003007824 */ /* 0x008fe200078e0202 */
[----:B------:R-:W-:-:S03]  /*00d0*/  SHF.R.U32.HI R3, RZ, 0x6, R4 ;  /* 0x00000006ff037819 */ /* 0x000fc60000011604 */
[----:B------:R-:W-:Y:S01]  /*00e0*/  IMAD R0, R0, UR5, RZ ;  /* 0x0000000500007c24 */ /* 0x000fe2000f8e02ff */
[----:B------:R-:W-:Y:S01]  /*00f0*/  SGXT.U32 R3, R3, 0x1 ;  /* 0x000000010303781a */ /* 0x000fe20000000000 */
[----:B------:R-:W-:Y:S02]  /*0100*/  UIMAD.WIDE UR4, UR4, 0x2, URZ ;  /* 0x00000002040478a5 */ /* 0x000fe4000f8e023f */
[C---:B------:R-:W-:Y:S02]  /*0110*/  IMAD.SHL.U32 R5, R0.reuse, 0x2, RZ ;  /* 0x0000000200057824 */ /* 0x040fe400078e00ff */
[----:B0-----:R-:W-:Y:S02]  /*0120*/  IMAD R7, R3, R10, RZ ;  /* 0x0000000a03077224 */ /* 0x001fe400078e02ff */
[----:B------:R-:W-:Y:S01]  /*0130*/  IMAD.HI R0, R0, 0x2, RZ ;  /* 0x0000000200007827 */ /* 0x000fe200078e02ff */
[----:B----4-:R-:W-:-:S03]  /*0140*/  IADD3 R6, P0, P1, R5, UR7, R8 ;  /* 0x0000000705067c10 */ /* 0x010fc6000f91e008 */
[----:B------:R-:W-:Y:S01]  /*0150*/  IMAD R5, R10, 0x2, R7 ;  /* 0x000000020a057824 */ /* 0x000fe200078e0207 */
[----:B------:R-:W-:Y:S02]  /*0160*/  IADD3.X R0, R0, UR5, R9, P0, P1 ;  /* 0x0000000500007c10 */ /* 0x000fe400087e2409 */
[C---:B------:R-:W-:Y:S02]  /*0170*/  LEA R12, P0, R7.reuse, R6, 0x1 ;  /* 0x00000006070c7211 */ /* 0x040fe400078008ff */
[C---:B------:R-:W-:Y:S02]  /*0180*/  LEA R9, R10.reuse, R5, 0x1 ;  /* 0x000000050a097211 */ /* 0x040fe400078e08ff */
[----:B------:R-:W-:Y:S02]  /*0190*/  LEA.HI.X.SX32 R13, R7, R0, 0x1, P0 ;  /* 0x00000000070d7211 */ /* 0x000fe400000f0eff */
[-C--:B------:R-:W-:Y:S01]  /*01a0*/  LEA R16, P0, R9, R6.reuse, 0x1 ;  /* 0x0000000609107211 */ /* 0x080fe200078008ff */
[----:B------:R-:W-:Y:S01]  /*01b0*/  IMAD R11, R10, 0x2, R9 ;  /* 0x000000020a0b7824 */ /* 0x000fe200078e0209 */
[----:B------:R-:W-:-:S02]  /*01c0*/  LEA R14, P1, R5, R6, 0x1 ;  /* 0x00000006050e7211 */ /* 0x000fc400078208ff */
[----:B------:R-:W-:Y:S01]  /*01d0*/  LEA.HI.X.SX32 R17, R9, R0, 0x1, P0 ;  /* 0x0000000009117211 */ /* 0x000fe200000f0eff */
[C---:B------:R-:W-:Y:S01]  /*01e0*/  IMAD R9, R10.reuse, 0x2, R11 ;  /* 0x000000020a097824 */ /* 0x040fe200078e020b */
[----:B------:R-:W-:Y:S02]  /*01f0*/  LEA R18, P0, R11, R6, 0x1 ;  /* 0x000000060b127211 */ /* 0x000fe400078008ff */
[-C--:B------:R-:W-:Y:S01]  /*0200*/  LEA.HI.X.SX32 R15, R5, R0.reuse, 0x1, P1 ;  /* 0x00000000050f7211 */ /* 0x080fe200008f0eff */
[C---:B------:R-:W-:Y:S01]  /*0210*/  IMAD R23, R10.reuse, 0x2, R9 ;  /* 0x000000020a177824 */ /* 0x040fe200078e0209 */
[----:B------:R-:W-:Y:S01]  /*0220*/  LEA.HI.X.SX32 R19, R11, R0, 0x1, P0 ;  /* 0x000000000b137211 */ /* 0x000fe200000f0eff */
[----:B------:R0:W2:Y:S02]  /*0230*/  LDG.E.U16 R5, desc[UR16][R12.64] ;  /* 0x000000100c057981 */ /* 0x0000a4000c1e1500 */
[----:B------:R-:W-:Y:S01]  /*0240*/  IMAD R11, R10, 0x2, R23 ;  /* 0x000000020a0b7824 */ /* 0x000fe200078e0217 */
[-C--:B------:R-:W-:Y:S01]  /*0250*/  LEA R22, P0, R23, R6.reuse, 0x1 ;  /* 0x0000000617167211 */ /* 0x080fe200078008ff */
[----:B------:R1:W3:Y:S01]  /*0260*/  LDG.E.U16 R7, desc[UR16][R14.64] ;  /* 0x000000100e077981 */ /* 0x0002e2000c1e1500 */
[----:B------:R-:W-:-:S02]  /*0270*/  LEA R20, P1, R9, R6, 0x1 ;  /* 0x0000000609147211 */ /* 0x000fc400078208ff */
[-C--:B------:R-:W-:Y:S01]  /*0280*/  LEA.HI.X.SX32 R23, R23, R0.reuse, 0x1, P0 ;  /* 0x0000000017177211 */ /* 0x080fe200000f0eff */
[----:B------:R4:W5:Y:S01]  /*0290*/  LDG.E.U16 R8, desc[UR16][R16.64] ;  /* 0x0000001010087981 */ /* 0x000962000c1e1500 */
[----:B------:R-:W-:Y:S02]  /*02a0*/  LEA.HI.X.SX32 R21, R9, R0, 0x1, P1 ;  /* 0x0000000009157211 */ /* 0x000fe400008f0eff */
[C---:B0-----:R-:W-:Y:S01]  /*02b0*/  LEA R12, P0, R11.reuse, R6, 0x1 ;  /* 0x000000060b0c7211 */ /* 0x041fe200078008ff */
[----:B------:R0:W5:Y:S01]  /*02c0*/  LDG.E.U16 R9, desc[UR16][R18.64] ;  /* 0x0000001012097981 */ /* 0x000162000c1e1500 */
[C---:B-1----:R-:W-:Y:S02]  /*02d0*/  LEA R15, R10.reuse, R11, 0x1 ;  /* 0x0000000b0a0f7211 */ /* 0x042fe400078e08ff */
[----:B------:R-:W-:Y:S01]  /*02e0*/  LEA.HI.X.SX32 R13, R11, R0, 0x1, P0 ;  /* 0x000000000b0d7211 */ /* 0x000fe200000f0eff */
[----:B------:R-:W3:Y:S02]  /*02f0*/  LDG.E.U16 R47, desc[UR16][R20.64] ;  /* 0x00000010142f7981 */ /* 0x000ee4000c1e1500 */
[C---:B------:R-:W-:Y:S01]  /*0300*/  IMAD R11, R10.reuse, 0x2, R15 ;  /* 0x000000020a0b7824 */ /* 0x040fe200078e020f */
[-C--:B------:R-:W-:Y:S01]  /*0310*/  LEA R14, P0, R15, R6.reuse, 0x1 ;  /* 0x000000060f0e7211 */ /* 0x080fe200078008ff */
[----:B------:R1:W5:Y:S02]  /*0320*/  LDG.E.U16 R28, desc[UR16][R22.64] ;  /* 0x00000010161c7981 */ /* 0x000364000c1e1500 */
[----:B------:R-:W-:Y:S01]  /*0330*/  IMAD R25, R10, 0x2, R11 ;  /* 0x000000020a197824 */ /* 0x000fe200078e020b */
[----:B----4-:R-:W-:Y:S01]  /*0340*/  LEA R16, P1, R11, R6, 0x1 ;  /* 0x000000060b107211 */ /* 0x010fe200078208ff */
[----:B------:R4:W5:Y:S01]  /*0350*/  LDG.E.U16 R30, desc[UR16][R12.64] ;  /* 0x000000100c1e7981 */ /* 0x000962000c1e1500 */
[----:B------:R-:W-:-:S02]  /*0360*/  LEA.HI.X.SX32 R15, R15, R0, 0x1, P0 ;  /* 0x000000000f0f7211 */ /* 0x000fc400000f0eff */
[----:B------:R-:W-:Y:S01]  /*0370*/  LEA.HI.X.SX32 R17, R11, R0, 0x1, P1 ;  /* 0x000000000b117211 */ /* 0x000fe200008f0eff */
[C---:B------:R-:W-:Y:S01]  /*0380*/  IMAD R11, R10.reuse, 0x2, R25 ;  /* 0x000000020a0b7824 */ /* 0x040fe200078e0219 */
[C---:B0-----:R-:W-:Y:S01]  /*0390*/  LEA R18, P0, R25.reuse, R6, 0x1 ;  /* 0x0000000619127211 */ /* 0x041fe200078008ff */
[----:B------:R0:W5:Y:S02]  /*03a0*/  LDG.E.U16 R49, desc[UR16][R14.64] ;  /* 0x000000100e317981 */ /* 0x000164000c1e1500 */
[----:B-1----:R-:W-:Y:S01]  /*03b0*/  IMAD R23, R10, 0x2, R11 ;  /* 0x000000020a177824 */ /* 0x002fe200078e020b */
[----:B------:R-:W-:Y:S01]  /*03c0*/  LEA.HI.X.SX32 R19, R25, R0, 0x1, P0 ;  /* 0x0000000019137211 */ /* 0x000fe200000f0eff */
[----:B------:R-:W5:Y:S01]  /*03d0*/  LDG.E.U16 R51, desc[UR16][R16.64] ;  /* 0x0000001010337981 */ /* 0x000f62000c1e1500 */
[----:B------:R-:W-:-:S03]  /*03e0*/  LEA R20, P0, R11, R6, 0x1 ;  /* 0x000000060b147211 */ /* 0x000fc600078008ff */
[----:B------:R1:W5:Y:S01]  /*03f0*/  LDG.E.U16 R32, desc[UR16][R18.64] ;  /* 0x0000001012207981 */ /* 0x000362000c1e1500 */
[----:B------:R-:W-:Y:S02]  /*0400*/  LEA.HI.X.SX32 R21, R11, R0, 0x1, P0 ;  /* 0x000000000b157211 */ /* 0x000fe400000f0eff */
[C---:B------:R-:W-:Y:S02]  /*0410*/  LEA R11, R10.reuse, R23, 0x1 ;  /* 0x000000170a0b7211 */ /* 0x040fe400078e08ff */
[-C--:B----4-:R-:W-:Y:S01]  /*0420*/  LEA R12, P0, R23, R6.reuse, 0x1 ;  /* 0x00000006170c7211 */ /* 0x090fe200078008ff */
[----:B------:R4:W5:Y:S01]  /*0430*/  LDG.E.U16 R34, desc[UR16][R20.64] ;  /* 0x0000001014227981 */ /* 0x000962000c1e1500 */
[----:B------:R-:W-:Y:S01]  /*0440*/  LEA R22, P1, R11, R6, 0x1 ;  /* 0x000000060b167211 */ /* 0x000fe200078208ff */
[C---:B------:R-:W-:Y:S01]  /*0450*/  IMAD R25, R10.reuse, 0x2, R11 ;  /* 0x000000020a197824 */ /* 0x040fe200078e020b */
[-C--:B------:R-:W-:Y:S02]  /*0460*/  LEA.HI.X.SX32 R13, R23, R0.reuse, 0x1, P0 ;  /* 0x00000000170d7211 */ /* 0x080fe400000f0eff */
[----:B------:R-:W-:Y:S01]  /*0470*/  LEA.HI.X.SX32 R23, R11, R0, 0x1, P1 ;  /* 0x000000000b177211 */ /* 0x000fe200008f0eff */
[C---:B------:R-:W-:Y:S01]  /*0480*/  IMAD R11, R10.reuse, 0x2, R25 ;  /* 0x000000020a0b7824 */ /* 0x040fe200078e0219 */
[C---:B0-----:R-:W-:Y:S01]  /*0490*/  LEA R14, P0, R25.reuse, R6, 0x1 ;  /* 0x00000006190e7211 */ /* 0x041fe200078008ff */
[----:B------:R0:W5:Y:S03]  /*04a0*/  LDG.E.U16 R53, desc[UR16][R12.64] ;  /* 0x000000100c357981 */ /* 0x000166000c1e1500 */
[----:B------:R-:W-:Y:S01]  /*04b0*/  LEA.HI.X.SX32 R15, R25, R0, 0x1, P0 ;  /* 0x00000000190f7211 */ /* 0x000fe200000f0eff */
[C---:B-1----:R-:W-:Y:S01]  /*04c0*/  IMAD R19, R10.reuse, 0x2, R11 ;  /* 0x000000020a137824 */ /* 0x042fe200078e020b */
[C---:B------:R-:W-:Y:S01]  /*04d0*/  LEA R16, P0, R11.reuse, R6, 0x1 ;  /* 0x000000060b107211 */ /* 0x040fe200078008ff */
[----:B------:R1:W5:Y:S03]  /*04e0*/  LDG.E.U16 R55, desc[UR16][R22.64] ;  /* 0x0000001016377981 */ /* 0x000366000c1e1500 */
[----:B------:R-:W-:Y:S01]  /*04f0*/  LEA.HI.X.SX32 R17, R11, R0, 0x1, P0 ;  /* 0x000000000b117211 */ /* 0x000fe200000f0eff */
[C---:B------:R-:W-:Y:S01]  /*0500*/  IMAD R11, R10.reuse, 0x2, R19 ;  /* 0x000000020a0b7824 */ /* 0x040fe200078e0213 */
[-C--:B------:R-:W-:Y:S01]  /*0510*/  LEA R18, P0, R19, R6.reuse, 0x1 ;  /* 0x0000000613127211 */ /* 0x080fe200078008ff */
[----:B------:R1:W5:Y:S03]  /*0520*/  LDG.E.U16 R36, desc[UR16][R14.64] ;  /* 0x000000100e247981 */ /* 0x000366000c1e1500 */
[----:B----4-:R-:W-:Y:S01]  /*0530*/  LEA R20, P1, R11, R6, 0x1 ;  /* 0x000000060b147211 */ /* 0x010fe200078208ff */
[----:B------:R4:W5:Y:S01]  /*0540*/  LDG.E.U16 R38, desc[UR16][R16.64] ;  /* 0x0000001010267981 */ /* 0x000962000c1e1500 */
[----:B------:R-:W-:-:S02]  /*0550*/  LEA R25, R10, R11, 0x1 ;  /* 0x0000000b0a197211 */ /* 0x000fc400078e08ff */
        /* <DEDUP_REMOVED lines=11> */
[----:B------:R1:W5:Y:S03]  /*0610*/  LDG.E.U16 R40, desc[UR16][R12.64] ;  /* 0x000000100c287981 */ /* 0x000366000c1e1500 */
[----:B------:R-:W-:Y:S01]  /*0620*/  IMAD R25, R10, 0x2, R11 ;  /* 0x000000020a197824 */ /* 0x000fe200078e020b */
[-C--:B----4-:R-:W-:Y:S01]  /*0630*/  LEA R16, P0, R23, R6.reuse, 0x1 ;  /* 0x0000000617107211 */ /* 0x090fe200078008ff */
[----:B------:R4:W5:Y:S01]  /*0640*/  LDG.E.U16 R42, desc[UR16][R14.64] ;  /* 0x000000100e2a7981 */ /* 0x000962000c1e1500 */
[----:B------:R-:W-:-:S02]  /*0650*/  LEA R22, P1, R11, R6, 0x1 ;  /* 0x000000060b167211 */ /* 0x000fc400078208ff */
[C---:B------:R-:W-:Y:S02]  /*0660*/  LEA R27, R10.reuse, R25, 0x1 ;  /* 0x000000190a1b7211 */ /* 0x040fe400078e08ff */
[-C--:B------:R-:W-:Y:S02]  /*0670*/  LEA.HI.X.SX32 R17, R23, R0.reuse, 0x1, P0 ;  /* 0x0000000017117211 */ /* 0x080fe400000f0eff */
[----:B------:R-:W-:Y:S01]  /*0680*/  LEA.HI.X.SX32 R23, R11, R0, 0x1, P1 ;  /* 0x000000000b177211 */ /* 0x000fe200008f0eff */
[C---:B------:R-:W-:Y:S01]  /*0690*/  IMAD R11, R10.reuse, 0x2, R27 ;  /* 0x000000020a0b7824 */ /* 0x040fe200078e021b */
[C---:B0-----:R-:W-:Y:S01]  /*06a0*/  LEA R18, P0, R25.reuse, R6, 0x1 ;  /* 0x0000000619127211 */ /* 0x041fe200078008ff */
[----:B------:R0:W5:Y:S02]  /*06b0*/  LDG.E.U16 R61, desc[UR16][R16.64] ;  /* 0x00000010103d7981 */ /* 0x000164000c1e1500 */
[C---:B-1----:R-:W-:Y:S01]  /*06c0*/  IMAD R21, R10.reuse, 0x2, R11 ;  /* 0x000000020a157824 */ /* 0x042fe200078e020b */
[----:B------:R-:W-:Y:S01]  /*06d0*/  LEA.HI.X.SX32 R19, R25, R0, 0x1, P0 ;  /* 0x0000000019137211 */ /* 0x000fe200000f0eff */
[----:B------:R1:W5:Y:S01]  /*06e0*/  LDG.E.U16 R63, desc[UR16][R22.64] ;  /* 0x00000010163f7981 */ /* 0x000362000c1e1500 */
[----:B------:R-:W-:Y:S01]  /*06f0*/  LEA R12, P0, R27, R6, 0x1 ;  /* 0x000000061b0c7211 */ /* 0x000fe200078008ff */
[----:B------:R-:W-:-:S02]  /*0700*/  IMAD R25, R10, 0x2, R21 ;  /* 0x000000020a197824 */ /* 0x000fc400078e0215 */
[----:B------:R1:W5:Y:S01]  /*0710*/  LDG.E.U16 R44, desc[UR16][R18.64] ;  /* 0x00000010122c7981 */ /* 0x000362000c1e1500 */
[----:B------:R-:W-:Y:S01]  /*0720*/  LEA.HI.X.SX32 R13, R27, R0, 0x1, P0 ;  /* 0x000000001b0d7211 */ /* 0x000fe200000f0eff */
[----:B------:R-:W-:Y:S01]  /*0730*/  IMAD R27, R10, 0x2, R25 ;  /* 0x000000020a1b7824 */ /* 0x000fe200078e0219 */
[----:B----4-:R-:W-:-:S03]  /*0740*/  LEA R14, P0, R11, R6, 0x1 ;  /* 0x000000060b0e7211 */ /* 0x010fc600078008ff */
[----:B------:R4:W5:Y:S01]  /*0750*/  LDG.E.U16 R46, desc[UR16][R12.64] ;  /* 0x000000100c2e7981 */ /* 0x000962000c1e1500 */
[----:B------:R-:W-:Y:S02]  /*0760*/  LEA.HI.X.SX32 R15, R11, R0, 0x1, P0 ;  /* 0x000000000b0f7211 */ /* 0x000fe400000f0eff */
[C---:B------:R-:W-:Y:S02]  /*0770*/  LEA R11, R10.reuse, R27, 0x1 ;  /* 0x0000001b0a0b7211 */ /* 0x040fe400078e08ff */
[C---:B0-----:R-:W-:Y:S01]  /*0780*/  LEA R16, P0, R25.reuse, R6, 0x1 ;  /* 0x0000000619107211 */ /* 0x041fe200078008ff */
[----:B------:R0:W5:Y:S02]  /*0790*/  LDG.E.U16 R65, desc[UR16][R14.64] ;  /* 0x000000100e417981 */ /* 0x000164000c1e1500 */
[----:B-1----:R-:W-:Y:S01]  /*07a0*/  IMAD R23, R10, 0x2, R11 ;  /* 0x000000020a177824 */ /* 0x002fe200078e020b */
[----:B------:R-:W-:-:S03]  /*07b0*/  LEA.HI.X.SX32 R17, R25, R0, 0x1, P0 ;  /* 0x0000000019117211 */ /* 0x000fc600000f0eff */
[C---:B------:R-:W-:Y:S01]  /*07c0*/  IMAD R25, R10.reuse, 0x2, R23 ;  /* 0x000000020a197824 */ /* 0x040fe200078e0217 */
[C---:B------:R-:W-:Y:S01]  /*07d0*/  LEA R18, P0, R27.reuse, R6, 0x1 ;  /* 0x000000061b127211 */ /* 0x040fe200078008ff */
[----:B------:R1:W5:Y:S02]  /*07e0*/  LDG.E.U16 R48, desc[UR16][R16.64] ;  /* 0x0000001010307981 */ /* 0x000364000c1e1500 */
[----:B------:R-:W-:Y:S01]  /*07f0*/  IMAD R29, R10, 0x2, R25 ;  /* 0x000000020a1d7824 */ /* 0x000fe200078e0219 */
[----:B------:R-:W-:-:S03]  /*0800*/  LEA.HI.X.SX32 R19, R27, R0, 0x1, P0 ;  /* 0x000000001b137211 */ /* 0x000fc600000f0eff */
[C---:B------:R-:W-:Y:S01]  /*0810*/  IMAD R27, R10.reuse, 0x2, R29 ;  /* 0x000000020a1b7824 */ /* 0x040fe200078e021d */
[C---:B----4-:R-:W-:Y:S01]  /*0820*/  LEA R12, P0, R11.reuse, R6, 0x1 ;  /* 0x000000060b0c7211 */ /* 0x050fe200078008ff */
[----:B------:R4:W5:Y:S03]  /*0830*/  LDG.E.U16 R50, desc[UR16][R18.64] ;  /* 0x0000001012327981 */ /* 0x000966000c1e1500 */
[----:B------:R-:W-:Y:S02]  /*0840*/  LEA R31, R10, R27, 0x1 ;  /* 0x0000001b0a1f7211 */ /* 0x000fe400078e08ff */
[----:B------:R-:W-:-:S03]  /*0850*/  LEA.HI.X.SX32 R13, R11, R0, 0x1, P0 ;  /* 0x000000000b0d7211 */ /* 0x000fc600000f0eff */
[C---:B------:R-:W-:Y:S01]  /*0860*/  IMAD R11, R10.reuse, 0x2, R31 ;  /* 0x000000020a0b7824 */ /* 0x040fe200078e021f */
[C---:B0-----:R-:W-:Y:S01]  /*0870*/  LEA R14, P0, R25.reuse, R6, 0x1 ;  /* 0x00000006190e7211 */ /* 0x041fe200078008ff */
[----:B------:R0:W5:Y:S02]  /*0880*/  LDG.E.U16 R69, desc[UR16][R12.64] ;  /* 0x000000100c457981 */ /* 0x000164000c1e1500 */
[C---:B------:R-:W-:Y:S01]  /*0890*/  IMAD R33, R10.reuse, 0x2, R11 ;  /* 0x000000020a217824 */ /* 0x040fe200078e020b */
[----:B------:R-:W-:Y:S02]  /*08a0*/  LEA.HI.X.SX32 R15, R25, R0, 0x1, P0 ;  /* 0x00000000190f7211 */ /* 0x000fe400000f0eff */
[-C--:B-1----:R-:W-:Y:S01]  /*08b0*/  LEA R16, P0, R29, R6.reuse, 0x1 ;  /* 0x000000061d107211 */ /* 0x082fe200078008ff */
[C---:B------:R-:W-:Y:S01]  /*08c0*/  IMAD R25, R10.reuse, 0x2, R33 ;  /* 0x000000020a197824 */ /* 0x040fe200078e0221 */
[----:B------:R-:W-:Y:S01]  /*08d0*/  LEA R20, P1, R21, R6, 0x1 ;  /* 0x0000000615147211 */ /* 0x000fe200078208ff */
[----:B------:R-:W5:Y:S01]  /*08e0*/  LDG.E.U16 R52, desc[UR16][R14.64] ;  /* 0x000000100e347981 */ /* 0x000f62000c1e1500 */
[-C--:B------:R-:W-:Y:S01]  /*08f0*/  LEA.HI.X.SX32 R17, R29, R0.reuse, 0x1, P0 ;  /* 0x000000001d117211 */ /* 0x080fe200000f0eff */
[----:B------:R-:W-:Y:S01]  /*0900*/  IMAD R29, R10, 0x2, R25 ;  /* 0x000000020a1d7824 */ /* 0x000fe200078e0219 */
[----:B------:R-:W-:-:S02]  /*0910*/  LEA.HI.X.SX32 R21, R21, R0, 0x1, P1 ;  /* 0x0000000015157211 */ /* 0x000fc400008f0eff */
[-C--:B------:R-:W-:Y:S01]  /*0920*/  LEA R22, P1, R23, R6.reuse, 0x1 ;  /* 0x0000000617167211 */ /* 0x080fe200078208ff */
[----:B------:R-:W5:Y:S01]  /*0930*/  LDG.E.U16 R54, desc[UR16][R16.64] ;  /* 0x0000001010367981 */ /* 0x000f62000c1e1500 */
[----:B----4-:R-:W-:Y:S02]  /*0940*/  LEA R18, P0, R27, R6, 0x1 ;  /* 0x000000061b127211 */ /* 0x010fe400078008ff */
[C---:B------:R-:W-:Y:S01]  /*0950*/  LEA R35, R10.reuse, R29, 0x1 ;  /* 0x0000001d0a237211 */ /* 0x040fe200078e08ff */
[----:B------:R1:W4:Y:S01]  /*0960*/  LDG.E.U16 R67, desc[UR16][R20.64] ;  /* 0x0000001014437981 */ /* 0x000322000c1e1500 */
[----:B------:R-:W-:Y:S02]  /*0970*/  LEA.HI.X.SX32 R23, R23, R0, 0x1, P1 ;  /* 0x0000000017177211 */ /* 0x000fe400008f0eff */
[----:B0-----:R-:W-:Y:S02]  /*0980*/  LEA R12, P1, R31, R6, 0x1 ;  /* 0x000000061f0c7211 */ /* 0x001fe400078208ff */
[-C--:B------:R-:W-:Y:S01]  /*0990*/  LEA.HI.X.SX32 R19, R27, R0.reuse, 0x1, P0 ;  /* 0x000000001b137211 */ /* 0x080fe200000f0eff */
[C---:B------:R-:W-:Y:S01]  /*09a0*/  IMAD R27, R10.reuse, 0x2, R35 ;  /* 0x000000020a1b7824 */ /* 0x040fe200078e0223 */
[----:B------:R-:W-:Y:S01]  /*09b0*/  LEA.HI.X.SX32 R13, R31, R0, 0x1, P1 ;  /* 0x000000001f0d7211 */ /* 0x000fe200008f0eff */
[----:B------:R0:W4:Y:S01]  /*09c0*/  LDG.E.U16 R71, desc[UR16][R22.64] ;  /* 0x0000001016477981 */ /* 0x000122000c1e1500 */
[----:B-1----:R-:W-:Y:S01]  /*09d0*/  LEA R20, P0, R11, R6, 0x1 ;  /* 0x000000060b147211 */ /* 0x002fe200078008ff */
[----:B------:R-:W-:-:S02]  /*09e0*/  IMAD R31, R10, 0x2, R27 ;  /* 0x000000020a1f7824 */ /* 0x000fc400078e021b */
[----:B------:R1:W4:Y:S01]  /*09f0*/  LDG.E.U16 R75, desc[UR16][R12.64] ;  /* 0x000000100c4b7981 */ /* 0x000322000c1e1500 */
[----:B------:R-:W-:Y:S01]  /*0a00*/  LEA.HI.X.SX32 R21, R11, R0, 0x1, P0 ;  /* 0x000000000b157211 */ /* 0x000fe200000f0eff */
[C---:B------:R-:W-:Y:S01]  /*0a10*/  IMAD R11, R10.reuse, 0x2, R31 ;  /* 0x000000020a0b7824 */ /* 0x040fe200078e021f */
[C---:B------:R-:W-:Y:S01]  /*0a20*/  LEA R14, P0, R33.reuse, R6, 0x1 ;  /* 0x00000006210e7211 */ /* 0x040fe200078008ff */
[----:B------:R-:W4:Y:S03]  /*0a30*/  LDG.E.U16 R73, desc[UR16][R18.64] ;  /* 0x0000001012497981 */ /* 0x000f26000c1e1500 */
[----:B------:R-:W-:Y:S01]  /*0a40*/  LEA.HI.X.SX32 R15, R33, R0, 0x1, P0 ;  /* 0x00000000210f7211 */ /* 0x000fe200000f0eff */
[C---:B------:R-:W-:Y:S01]  /*0a50*/  IMAD R33, R10.reuse, 0x2, R11 ;  /* 0x000000020a217824 */ /* 0x040fe200078e020b */
[-C--:B------:R-:W-:Y:S01]  /*0a60*/  LEA R16, P0, R25, R6.reuse, 0x1 ;  /* 0x0000000619107211 */ /* 0x080fe200078008ff */
[----:B------:R1:W4:Y:S03]  /*0a70*/  LDG.E.U16 R56, desc[UR16][R20.64] ;  /* 0x0000001014387981 */ /* 0x000326000c1e1500 */
[----:B------:R-:W-:Y:S01]  /*0a80*/  LEA R37, R10, R33, 0x1 ;  /* 0x000000210a257211 */ /* 0x000fe200078e08ff */
[----:B------:R1:W4:Y:S01]  /*0a90*/  LDG.E.U16 R58, desc[UR16][R14.64] ;  /* 0x000000100e3a7981 */ /* 0x000322000c1e1500 */
[----:B0-----:R-:W-:-:S02]  /*0aa0*/  LEA R22, P1, R29, R6, 0x1 ;  /* 0x000000061d167211 */ /* 0x001fc400078208ff */
[-C--:B------:R-:W-:Y:S01]  /*0ab0*/  LEA.HI.X.SX32 R17, R25, R0.reuse, 0x1, P0 ;  /* 0x0000000019117211 */ /* 0x080fe200000f0eff */
[C---:B------:R-:W-:Y:S01]  /*0ac0*/  IMAD R25, R10.reuse, 0x2, R37 ;  /* 0x000000020a197824 */ /* 0x040fe200078e0225 */
[----:B------:R-:W-:Y:S02]  /*0ad0*/  LEA.HI.X.SX32 R23, R29, R0, 0x1, P1 ;  /* 0x000000001d177211 */ /* 0x000fe400008f0eff */
[-C--:B-1----:R-:W-:Y:S01]  /*0ae0*/  LEA R12, P0, R35, R6.reuse, 0x1 ;  /* 0x00000006230c7211 */ /* 0x082fe200078008ff */
[C---:B------:R-:W-:Y:S01]  /*0af0*/  IMAD R29, R10.reuse, 0x2, R25 ;  /* 0x000000020a1d7824 */ /* 0x040fe200078e0219 */
[----:B------:R-:W-:Y:S01]  /*0b00*/  LEA R20, P1, R11, R6, 0x1 ;  /* 0x000000060b147211 */ /* 0x000fe200078208ff */
[----:B------:R0:W4:Y:S01]  /*0b10*/  LDG.E.U16 R77, desc[UR16][R16.64] ;  /* 0x00000010104d7981 */ /* 0x000122000c1e1500 */
[----:B------:R-:W-:Y:S01]  /*0b20*/  LEA.HI.X.SX32 R13, R35, R0, 0x1, P0 ;  /* 0x00000000230d7211 */ /* 0x000fe200000f0eff */
[C---:B------:R-:W-:Y:S02]  /*0b30*/  IMAD R35, R10.reuse, 0x2, R29 ;  /* 0x000000020a237824 */ /* 0x040fe400078e021d */
[----:B------:R-:W4:Y:S02]  /*0b40*/  LDG.E.U16 R79, desc[UR16][R22.64] ;  /* 0x00000010164f7981 */ /* 0x000f24000c1e1500 */
[C---:B------:R-:W-:Y:S01]  /*0b50*/  IMAD R39, R10.reuse, 0x2, R35 ;  /* 0x000000020a277824 */ /* 0x040fe200078e0223 */
[----:B------:R-:W-:Y:S01]  /*0b60*/  LEA R18, P0, R27, R6, 0x1 ;  /* 0x000000061b127211 */ /* 0x000fe200078008ff */
[----:B------:R1:W4:Y:S03]  /*0b70*/  LDG.E.U16 R60, desc[UR16][R12.64] ;  /* 0x000000100c3c7981 */ /* 0x000326000c1e1500 */
[----:B------:R-:W-:-:S02]  /*0b80*/  LEA R41, R10, R39, 0x1 ;  /* 0x000000270a297211 */ /* 0x000fc400078e08ff */
[----:B------:R-:W-:-:S03]  /*0b90*/  LEA.HI.X.SX32 R19, R27, R0, 0x1, P0 ;  /* 0x000000001b137211 */ /* 0x000fc600000f0eff */
[C---:B------:R-:W-:Y:S01]  /*0ba0*/  IMAD R27, R10.reuse, 0x2, R41 ;  /* 0x000000020a1b7824 */ /* 0x040fe200078e0229 */
[----:B------:R-:W-:Y:S01]  /*0bb0*/  LEA R14, P0, R31, R6, 0x1 ;  /* 0x000000061f0e7211 */ /* 0x000fe200078008ff */
[----:B------:R-:W4:Y:S01]  /*0bc0*/  LDG.E.U16 R62, desc[UR16][R18.64] ;  /* 0x00000010123e7981 */ /* 0x000f22000c1e1500 */
[-C--:B------:R-:W-:Y:S01]  /*0bd0*/  LEA.HI.X.SX32 R21, R11, R0.reuse, 0x1, P1 ;  /* 0x000000000b157211 */ /* 0x080fe200008f0eff */
[C---:B------:R-:W-:Y:S01]  /*0be0*/  IMAD R11, R10.reuse, 0x2, R27 ;  /* 0x000000020a0b7824 */ /* 0x040fe200078e021b */
[----:B------:R-:W-:Y:S02]  /*0bf0*/  LEA.HI.X.SX32 R15, R31, R0, 0x1, P0 ;  /* 0x000000001f0f7211 */ /* 0x000fe400000f0eff */
[C---:B0-----:R-:W-:Y:S01]  /*0c00*/  LEA R16, P0, R33.reuse, R6, 0x1 ;  /* 0x0000000621107211 */ /* 0x041fe200078008ff */
[C---:B------:R-:W-:Y:S01]  /*0c10*/  IMAD R31, R10.reuse, 0x2, R11 ;  /* 0x000000020a1f7824 */ /* 0x040fe200078e020b */
[----:B------:R-:W4:Y:S02]  /*0c20*/  LDG.E.U16 R83, desc[UR16][R20.64] ;  /* 0x0000001014537981 */ /* 0x000f24000c1e1500 */
[----:B------:R-:W-:Y:S01]  /*0c30*/  LEA.HI.X.SX32 R17, R33, R0, 0x1, P0 ;  /* 0x0000000021117211 */ /* 0x000fe200000f0eff */
[C---:B------:R-:W-:Y:S01]  /*0c40*/  IMAD R33, R10.reuse, 0x2, R31 ;  /* 0x000000020a217824 */ /* 0x040fe200078e021f */
[C---:B-1----:R-:W-:Y:S01]  /*0c50*/  LEA R12, P0, R37.reuse, R6, 0x1 ;  /* 0x00000006250c7211 */ /* 0x042fe200078008ff */
[----:B------:R0:W4:Y:S03]  /*0c60*/  LDG.E.U16 R81, desc[UR16][R14.64] ;  /* 0x000000100e517981 */ /* 0x000126000c1e1500 */
[----:B------:R-:W-:Y:S01]  /*0c70*/  LEA R23, R10, R33, 0x1 ;  /* 0x000000210a177211 */ /* 0x000fe200078e08ff */
[----:B------:R1:W4:Y:S01]  /*0c80*/  LDG.E.U16 R64, desc[UR16][R16.64] ;  /* 0x0000001010407981 */ /* 0x000322000c1e1500 */
[----:B------:R-:W-:-:S03]  /*0c90*/  LEA.HI.X.SX32 R13, R37, R0, 0x1, P0 ;  /* 0x00000000250d7211 */ /* 0x000fc600000f0eff */
[C---:B------:R-:W-:Y:S01]  /*0ca0*/  IMAD R37, R10.reuse, 0x2, R23 ;  /* 0x000000020a257824 */ /* 0x040fe200078e0217 */
[-C--:B0-----:R-:W-:Y:S01]  /*0cb0*/  LEA R14, P1, R29, R6.reuse, 0x1 ;  /* 0x000000061d0e7211 */ /* 0x081fe200078208ff */
[----:B------:R0:W4:Y:S02]  /*0cc0*/  LDG.E.U16 R66, desc[UR16][R12.64] ;  /* 0x000000100c427981 */ /* 0x000124000c1e1500 */
[C---:B------:R-:W-:Y:S01]  /*0cd0*/  IMAD R43, R10.reuse, 0x2, R37 ;  /* 0x000000020a2b7824 */ /* 0x040fe200078e0225 */
[----:B------:R-:W-:Y:S02]  /*0ce0*/  LEA R18, P0, R25, R6, 0x1 ;  /* 0x0000000619127211 */ /* 0x000fe400078008ff */
[-C--:B------:R-:W-:Y:S01]  /*0cf0*/  LEA.HI.X.SX32 R15, R29, R0.reuse, 0x1, P1 ;  /* 0x000000001d0f7211 */ /* 0x080fe200008f0eff */
[C---:B------:R-:W-:Y:S01]  /*0d00*/  IMAD R29, R10.reuse, 0x2, R43 ;  /* 0x000000020a1d7824 */ /* 0x040fe200078e022b */
[----:B------:R-:W-:Y:S02]  /*0d10*/  LEA.HI.X.SX32 R19, R25, R0, 0x1, P0 ;  /* 0x0000000019137211 */ /* 0x000fe400000f0eff */
[-C--:B------:R-:W-:Y:S01]  /*0d20*/  LEA R20, P0, R35, R6.reuse, 0x1 ;  /* 0x0000000623147211 */ /* 0x080fe200078008ff */
[----:B------:R-:W-:Y:S01]  /*0d30*/  IMAD R25, R10, 0x2, R29 ;  /* 0x000000020a197824 */ /* 0x000fe200078e021d */
[----:B------:R-:W-:Y:S01]  /*0d40*/  LEA R22, P1, R23, R6, 0x1 ;  /* 0x0000000617167211 */ /* 0x000fe200078208ff */
[----:B------:R-:W4:Y:S01]  /*0d50*/  LDG.E.U16 R87, desc[UR16][R14.64] ;  /* 0x000000100e577981 */ /* 0x000f22000c1e1500 */
[----:B------:R-:W-:-:S02]  /*0d60*/  LEA.HI.X.SX32 R21, R35, R0, 0x1, P0 ;  /* 0x0000000023157211 */ /* 0x000fc400000f0eff */
[C---:B-1----:R-:W-:Y:S01]  /*0d70*/  LEA R16, P0, R39.reuse, R6, 0x1 ;  /* 0x0000000627107211 */ /* 0x042fe200078008ff */
[----:B------:R-:W4:Y:S01]  /*0d80*/  LDG.E.U16 R85, desc[UR16][R18.64] ;  /* 0x0000001012557981 */ /* 0x000f22000c1e1500 */
[C---:B------:R-:W-:Y:S02]  /*0d90*/  LEA R35, R10.reuse, R25, 0x1 ;  /* 0x000000190a237211 */ /* 0x040fe400078e08ff */
[----:B------:R-:W-:Y:S01]  /*0da0*/  LEA.HI.X.SX32 R17, R39, R0, 0x1, P0 ;  /* 0x0000000027117211 */ /* 0x000fe200000f0eff */
[----:B------:R1:W4:Y:S02]  /*0db0*/  LDG.E.U16 R68, desc[UR16][R20.64] ;  /* 0x0000001014447981 */ /* 0x000324000c1e1500 */
[C---:B------:R-:W-:Y:S01]  /*0dc0*/  IMAD R39, R10.reuse, 0x2, R35 ;  /* 0x000000020a277824 */ /* 0x040fe200078e0223 */
[C---:B0-----:R-:W-:Y:S01]  /*0dd0*/  LEA R12, P0, R27.reuse, R6, 0x1 ;  /* 0x000000061b0c7211 */ /* 0x041fe200078008ff */
[----:B------:R-:W4:Y:S02]  /*0de0*/  LDG.E.U16 R70, desc[UR16][R16.64] ;  /* 0x0000001010467981 */ /* 0x000f24000c1e1500 */
[----:B------:R-:W-:Y:S01]  /*0df0*/  IMAD R45, R10, 0x2, R39 ;  /* 0x000000020a2d7824 */ /* 0x000fe200078e0227 */
[----:B------:R-:W-:-:S03]  /*0e00*/  LEA.HI.X.SX32 R13, R27, R0, 0x1, P0 ;  /* 0x000000001b0d7211 */ /* 0x000fc600000f0eff */
[C---:B------:R-:W-:Y:S01]  /*0e10*/  IMAD R27, R10.reuse, 0x2, R45 ;  /* 0x000000020a1b7824 */ /* 0x040fe200078e022d */
[----:B------:R-:W-:Y:S01]  /*0e20*/  LEA R24, P0, R25, R6, 0x1 ;  /* 0x0000000619187211 */ /* 0x000fe200078008ff */
[----:B------:R0:W4:Y:S01]  /*0e30*/  LDG.E.U16 R89, desc[UR16][R12.64] ;  /* 0x000000100c597981 */ /* 0x000122000c1e1500 */
[----:B------:R-:W-:Y:S02]  /*0e40*/  LEA.HI.X.SX32 R23, R23, R0, 0x1, P1 ;  /* 0x0000000017177211 */ /* 0x000fe400008f0eff */
[----:B-1----:R-:W-:Y:S02]  /*0e50*/  LEA R20, P1, R27, R6, 0x1 ;  /* 0x000000061b147211 */ /* 0x002fe400078208ff */
[----:B------:R-:W-:Y:S01]  /*0e60*/  LEA.HI.X.SX32 R25, R25, R0, 0x1, P0 ;  /* 0x0000000019197211 */ /* 0x000fe200000f0eff */
[----:B------:R-:W4:Y:S01]  /*0e70*/  LDG.E.U16 R91, desc[UR16][R22.64] ;  /* 0x00000010165b7981 */ /* 0x000f22000c1e1500 */
[----:B------:R-:W-:Y:S02]  /*0e80*/  LEA R14, P0, R11, R6, 0x1 ;  /* 0x000000060b0e7211 */ /* 0x000fe400078008ff */
[-C--:B------:R-:W-:Y:S01]  /*0e90*/  LEA.HI.X.SX32 R21, R27, R0.reuse, 0x1, P1 ;  /* 0x000000001b157211 */ /* 0x080fe200008f0eff */
[----:B------:R-:W4:Y:S01]  /*0ea0*/  LDG.E.U16 R93, desc[UR16][R24.64] ;  /* 0x00000010185d7981 */ /* 0x000f22000c1e1500 */
[----:B------:R-:W-:Y:S01]  /*0eb0*/  LEA.HI.X.SX32 R15, R11, R0, 0x1, P0 ;  /* 0x000000000b0f7211 */ /* 0x000fe200000f0eff */
[----:B------:R-:W-:Y:S01]  /*0ec0*/  IMAD R11, R10, 0x2, R27 ;  /* 0x000000020a0b7824 */ /* 0x000fe200078e021b */
[-C--:B------:R-:W-:Y:S01]  /*0ed0*/  LEA R18, P1, R37, R6.reuse, 0x1 ;  /* 0x0000000625127211 */ /* 0x080fe200078208ff */
[----:B------:R1:W4:Y:S01]  /*0ee0*/  LDG.E.U16 R95, desc[UR16][R20.64] ;  /* 0x00000010145f7981 */ /* 0x000322000c1e1500 */
[----:B0-----:R-:W-:-:S02]  /*0ef0*/  LEA R12, P0, R35, R6, 0x1 ;  /* 0x00000006230c7211 */ /* 0x001fc400078008ff */
[-C--:B------:R-:W-:Y:S02]  /*0f00*/  LEA.HI.X.SX32 R19, R37, R0.reuse, 0x1, P1 ;  /* 0x0000000025137211 */ /* 0x080fe400008f0eff */
[----:B------:R-:W-:Y:S01]  /*0f10*/  LEA.HI.X.SX32 R13, R35, R0, 0x1, P0 ;  /* 0x00000000230d7211 */ /* 0x000fe200000f0eff */
[----:B------:R-:W4:Y:S01]  /*0f20*/  LDG.E.U16 R37, desc[UR16][R14.64] ;  /* 0x000000100e257981 */ /* 0x000f22000c1e1500 */
[-C--:B------:R-:W-:Y:S02]  /*0f30*/  LEA R26, P1, R11, R6.reuse, 0x1 ;  /* 0x000000060b1a7211 */ /* 0x080fe400078208ff */
[----:B------:R-:W-:Y:S01]  /*0f40*/  LEA R16, P0, R31, R6, 0x1 ;  /* 0x000000061f107211 */ /* 0x000fe200078008ff */
[----:B------:R0:W4:Y:S01]  /*0f50*/  LDG.E.U16 R35, desc[UR16][R18.64] ;  /* 0x0000001012237981 */ /* 0x000122000c1e1500 */
[-C--:B------:R-:W-:Y:S02]  /*0f60*/  LEA.HI.X.SX32 R27, R11, R0.reuse, 0x1, P1 ;  /* 0x000000000b1b7211 */ /* 0x080fe400008f0eff */
[----:B------:R-:W-:Y:S01]  /*0f70*/  LEA.HI.X.SX32 R17, R31, R0, 0x1, P0 ;  /* 0x000000001f117211 */ /* 0x000fe200000f0eff */
[----:B------:R2:W4:Y:S01]  /*0f80*/  LDG.E.U16 R72, desc[UR16][R12.64] ;  /* 0x000000100c487981 */ /* 0x000522000c1e1500 */
[----:B-1----:R-:W-:-:S02]  /*0f90*/  LEA R20, P1, R43, R6, 0x1 ;  /* 0x000000062b147211 */ /* 0x002fc400078208ff */
[----:B------:R-:W-:Y:S01]  /*0fa0*/  LEA R22, P0, R39, R6, 0x1 ;  /* 0x0000000627167211 */ /* 0x000fe200078008ff */
[----:B------:R-:W4:Y:S01]  /*0fb0*/  LDG.E.U16 R26, desc[UR16][R26.64] ;  /* 0x000000101a1a7981 */ /* 0x000f22000c1e1500 */
[C---:B------:R-:W-:Y:S02]  /*0fc0*/  LEA R11, R10.reuse, R11, 0x1 ;  /* 0x0000000b0a0b7211 */ /* 0x040fe400078e08ff */
[-C--:B------:R-:W-:Y:S01]  /*0fd0*/  LEA.HI.X.SX32 R21, R43, R0.reuse, 0x1, P1 ;  /* 0x000000002b157211 */ /* 0x080fe200008f0eff */
[----:B------:R1:W4:Y:S01]  /*0fe0*/  LDG.E.U16 R24, desc[UR16][R16.64] ;  /* 0x0000001010187981 */ /* 0x000322000c1e1500 */
[----:B------:R-:W-:Y:S02]  /*0ff0*/  LEA.HI.X.SX32 R23, R39, R0, 0x1, P0 ;  /* 0x0000000027177211 */ /* 0x000fe400000f0eff */
[-C--:B0-----:R-:W-:Y:S01]  /*1000*/  LEA R18, P1, R11, R6.reuse, 0x1 ;  /* 0x000000060b127211 */ /* 0x081fe200078208ff */
[----:B------:R-:W-:Y:S01]  /*1010*/  IMAD R25, R10, 0x2, R11 ;  /* 0x000000020a197824 */ /* 0x000fe200078e020b */
[----:B--2---:R-:W-:Y:S01]  /*1020*/  LEA R12, P0, R41, R6, 0x1 ;  /* 0x00000006290c7211 */ /* 0x004fe200078008ff */
[----:B------:R0:W2:Y:S01]  /*1030*/  LDG.E.U16 R31, desc[UR16][R20.64] ;  /* 0x00000010141f7981 */ /* 0x0000a2000c1e1500 */
[----:B------:R-:W-:-:S02]  /*1040*/  LEA.HI.X.SX32 R19, R11, R0, 0x1, P1 ;  /* 0x000000000b137211 */ /* 0x000fc400008f0eff */
[----:B------:R-:W-:Y:S01]  /*1050*/  LEA.HI.X.SX32 R13, R41, R0, 0x1, P0 ;  /* 0x00000000290d7211 */ /* 0x000fe200000f0eff */
[----:B------:R-:W2:Y:S01]  /*1060*/  LDG.E.U16 R22, desc[UR16][R22.64] ;  /* 0x0000001016167981 */ /* 0x000ea2000c1e1500 */
[-C--:B------:R-:W-:Y:S02]  /*1070*/  LEA R10, P0, R33, R6.reuse, 0x1 ;  /* 0x00000006210a7211 */ /* 0x080fe400078008ff */
[----:B------:R-:W-:Y:S01]  /*1080*/  LEA R14, P1, R29, R6, 0x1 ;  /* 0x000000061d0e7211 */ /* 0x000fe200078208ff */
[----:B------:R3:W2:Y:S01]  /*1090*/  LDG.E.U16 R18, desc[UR16][R18.64] ;  /* 0x0000001012127981 */ /* 0x0006a2000c1e1500 */
[-C--:B------:R-:W-:Y:S02]  /*10a0*/  LEA.HI.X.SX32 R11, R33, R0.reuse, 0x1, P0 ;  /* 0x00000000210b7211 */ /* 0x080fe400000f0eff */
[----:B------:R-:W-:Y:S01]  /*10b0*/  LEA.HI.X.SX32 R15, R29, R0, 0x1, P1 ;  /* 0x000000001d0f7211 */ /* 0x000fe200008f0eff */
[----:B------:R-:W2:Y:S01]  /*10c0*/  LDG.E.U16 R13, desc[UR16][R12.64] ;  /* 0x000000100c0d7981 */ /* 0x000ea2000c1e1500 */
[----:B-1----:R-:W-:-:S02]  /*10d0*/  LEA R16, P0, R45, R6, 0x1 ;  /* 0x000000062d107211 */ /* 0x002fc400078008ff */
[----:B0-----:R-:W-:Y:S01]  /*10e0*/  LEA R20, P1, R25, R6, 0x1 ;  /* 0x0000000619147211 */ /* 0x001fe200078208ff */
[----:B------:R0:W2:Y:S01]  /*10f0*/  LDG.E.U16 R11, desc[UR16][R10.64] ;  /* 0x000000100a0b7981 */ /* 0x0000a2000c1e1500 */
[-C--:B------:R-:W-:Y:S02]  /*1100*/  LEA.HI.X.SX32 R17, R45, R0.reuse, 0x1, P0 ;  /* 0x000000002d117211 */ /* 0x080fe400000f0eff */
[----:B------:R-:W-:Y:S01]  /*1110*/  LEA.HI.X.SX32 R21, R25, R0, 0x1, P1 ;  /* 0x0000000019157211 */ /* 0x000fe200008f0eff */
[----:B------:R-:W2:Y:S04]  /*1120*/  LDG.E.U16 R15, desc[UR16][R14.64] ;  /* 0x000000100e0f7981 */ /* 0x000ea8000c1e1500 */
[----:B------:R-:W2:Y:S04]  /*1130*/  LDG.E.U16 R17, desc[UR16][R16.64] ;  /* 0x0000001010117981 */ /* 0x000ea8000c1e1500 */
[----:B------:R-:W2:Y:S01]  /*1140*/  LDG.E.U16 R21, desc[UR16][R20.64] ;  /* 0x0000001014157981 */ /* 0x000ea2000c1e1500 */
[----:B------:R-:W1:Y:S01]  /*1150*/  S2UR UR4, SR_CgaCtaId ;  /* 0x00000000000479c3 */ /* 0x000e620000008800 */
[----:B------:R-:W-:Y:S01]  /*1160*/  SHF.R.S32.HI R0, RZ, 0x6, R4 ;  /* 0x00000006ff007819 */ /* 0x000fe20000011404 */
[----:B------:R-:W-:Y:S01]  /*1170*/  UMOV UR7, 0x400 ;  /* 0x0000040000077882 */ /* 0x000fe20000000000 */
[----:B---3--:R-:W-:-:S02]  /*1180*/  IMAD.SHL.U32 R19, R2, 0x2, RZ ;  /* 0x0000000202137824 */ /* 0x008fc400078e00ff */
[----:B------:R-:W-:-:S04]  /*1190*/  SGXT R0, R0, 0x1 ;  /* 0x000000010000781a */ /* 0x000fc80000000200 */
[----:B------:R-:W-:-:S04]  /*11a0*/  LOP3.LUT R0, R19, 0x90, R0, 0x78, !PT ;  /* 0x0000009013007812 */ /* 0x000fc800078e7800 */
[----:B------:R-:W-:Y:S01]  /*11b0*/  LOP3.LUT R121, R0, 0x20, RZ, 0x3c, !PT ;  /* 0x0000002000797812 */ /* 0x000fe200078e3cff */
[----:B-1----:R-:W-:-:S09]  /*11c0*/  ULEA UR7, UR4, UR7, 0x18 ;  /* 0x0000000704077291 */ /* 0x002fd2000f8ec03f */
[----:B------:R1:W-:Y:S04]  /*11d0*/  STS.U16 [R0+UR7], R5 ;  /* 0x0000000500007988 */ /* 0x0003e80008000407 */
[----:B------:R-:W-:Y:S01]  /*11e0*/  STS.U16 [R0+UR7+0x400], R47 ;  /* 0x0004002f00007988 */ /* 0x000fe20008000407 */
[----:B-1----:R-:W1:Y:S03]  /*11f0*/  LDC R5, c[0x0][0x280] ;  /* 0x0000a000ff057b82 */ /* 0x002e660000000800 */
[----:B-----5:R-:W-:Y:S04]  /*1200*/  STS.U16 [R0+UR7+0x800], R51 ;  /* 0x0008003300007988 */ /* 0x020fe80008000407 */
[----:B------:R-:W-:Y:S04]  /*1210*/  STS.U16 [R0+UR7+0xc00], R55 ;  /* 0x000c003700007988 */ /* 0x000fe80008000407 */
[----:B------:R-:W-:Y:S04]  /*1220*/  STS.U16 [R0+UR7+0x1000], R59 ;  /* 0x0010003b00007988 */ /* 0x000fe80008000407 */
[----:B------:R-:W-:Y:S01]  /*1230*/  STS.U16 [R0+UR7+0x1400], R63 ;  /* 0x0014003f00007988 */ /* 0x000fe20008000407 */
[----:B------:R-:W-:-:S02]  /*1240*/  LOP3.LUT R120, R0, 0x40, RZ, 0x3c, !PT ;  /* 0x0000004000787812 */ /* 0x000fc400078e3cff */
[----:B-1----:R-:W-:Y:S02]  /*1250*/  ISETP.GE.AND P0, PT, R5, 0x1, PT ;  /* 0x000000010500780c */ /* 0x002fe40003f06270 */
[----:B------:R-:W-:Y:S01]  /*1260*/  LOP3.LUT R252, R0, 0x60, RZ, 0x3c, !PT ;  /* 0x0000006000fc7812 */ /* 0x000fe200078e3cff */
[----:B0-----:R-:W-:Y:S01]  /*1270*/  IMAD.MOV.U32 R10, RZ, RZ, -0x800000 ;  /* 0xff800000ff0a7424 */ /* 0x001fe200078e00ff */
[C---:B------:R-:W-:Y:S01]  /*1280*/  LOP3.LUT R5, R4.reuse, 0x7f, RZ, 0xc0, !PT ;  /* 0x0000007f04057812 */ /* 0x040fe200078ec0ff */
[----:B------:R-:W-:Y:S01]  /*1290*/  IMAD.MOV.U32 R6, RZ, RZ, 0x3f800000 ;  /* 0x3f800000ff067424 */ /* 0x000fe200078e00ff */
[----:B------:R-:W-:Y:S01]  /*12a0*/  LOP3.LUT R4, R4, 0x40, RZ, 0xc0, !PT ;  /* 0x0000004004047812 */ /* 0x000fe200078ec0ff */
[----:B----4-:R-:W-:Y:S04]  /*12b0*/  STS.U16 [R0+UR7+0x1800], R67 ;  /* 0x0018004300007988 */ /* 0x010fe80008000407 */
[----:B------:R-:W-:Y:S04]  /*12c0*/  STS.U16 [R0+UR7+0x1c00], R71 ;  /* 0x001c004700007988 */ /* 0x000fe80008000407 */
        /* <DEDUP_REMOVED lines=8> */
[----:B------:R0:W-:Y:S04]  /*1350*/  STS.U16 [R121+UR7+0x100], R7 ;  /* 0x0001000779007988 */ /* 0x0001e80008000407 */
        /* <DEDUP_REMOVED lines=28> */
[----:B--2---:R-:W-:Y:S04]  /*1520*/  STS.U16 [R120+UR7+0x3600], R31 ;  /* 0x0036001f78007988 */ /* 0x004fe80008000407 */
[----:B------:R-:W-:Y:S04]  /*1530*/  STS.U16 [R120+UR7+0x3a00], R22 ;  /* 0x003a001678007988 */ /* 0x000fe80008000407 */
[----:B------:R-:W-:Y:S01]  /*1540*/  STS.U16 [R120+UR7+0x3e00], R18 ;  /* 0x003e001278007988 */ /* 0x000fe20008000407 */
[----:B0-----:R-:W-:-:S03]  /*1550*/  MOV R7, 0x3f800000 ;  /* 0x3f80000000077802 */ /* 0x001fc60000000f00 */
[----:B------:R0:W-:Y:S01]  /*1560*/  STS.U16 [R252+UR7+0x300], R9 ;  /* 0x00030009fc007988 */ /* 0x0001e20008000407 */
[----:B-1----:R-:W-:-:S03]  /*1570*/  CS2R R24, SRZ ;  /* 0x0000000000187805 */ /* 0x002fc6000001ff00 */
[----:B------:R1:W-:Y:S01]  /*1580*/  STS.U16 [R252+UR7+0x700], R49 ;  /* 0x00070031fc007988 */ /* 0x0003e20008000407 */
[----:B------:R-:W-:-:S03]  /*1590*/  CS2R R26, SRZ ;  /* 0x00000000001a7805 */ /* 0x000fc6000001ff00 */
[----:B------:R2:W-:Y:S01]  /*15a0*/  STS.U16 [R252+UR7+0xb00], R53 ;  /* 0x000b0035fc007988 */ /* 0x0005e20008000407 */
[----:B------:R-:W-:-:S03]  /*15b0*/  CS2R R28, SRZ ;  /* 0x00000000001c7805 */ /* 0x000fc6000001ff00 */
[----:B------:R3:W-:Y:S01]  /*15c0*/  STS.U16 [R252+UR7+0xf00], R57 ;  /* 0x000f0039fc007988 */ /* 0x0007e20008000407 */
[----:B0-----:R-:W-:-:S03]  /*15d0*/  IMAD.MOV.U32 R9, RZ, RZ, -0x800000 ;  /* 0xff800000ff097424 */ /* 0x001fc600078e00ff */
[----:B------:R0:W-:Y:S01]  /*15e0*/  STS.U16 [R252+UR7+0x1300], R61 ;  /* 0x0013003dfc007988 */ /* 0x0001e20008000407 */
[----:B------:R-:W-:-:S03]  /*15f0*/  CS2R R30, SRZ ;  /* 0x00000000001e7805 */ /* 0x000fc6000001ff00 */
        /* <DEDUP_REMOVED lines=17> */
[----:B-1----:R-:W-:-:S03]  /*1710*/  CS2R R48, SRZ ;  /* 0x0000000000307805 */ /* 0x002fc6000001ff00 */
[----:B------:R1:W-:Y:S01]  /*1720*/  STS.U16 [R252+UR7+0x3b00], R17 ;  /* 0x003b0011fc007988 */ /* 0x0003e20008000407 */
[----:B------:R-:W-:-:S03]  /*1730*/  CS2R R50, SRZ ;  /* 0x0000000000327805 */ /* 0x000fc6000001ff00 */
[----:B------:R1:W-:Y:S01]  /*1740*/  STS.U16 [R252+UR7+0x3f00], R21 ;  /* 0x003f0015fc007988 */ /* 0x0003e20008000407 */
[----:B--2---:R-:W-:Y:S02]  /*1750*/  CS2R R52, SRZ ;  /* 0x0000000000347805 */ /* 0x004fe4000001ff00 */
[----:B------:R-:W-:Y:S02]  /*1760*/  CS2R R54, SRZ ;  /* 0x0000000000367805 */ /* 0x000fe4000001ff00 */
[----:B---3--:R-:W-:Y:S02]  /*1770*/  CS2R R56, SRZ ;  /* 0x0000000000387805 */ /* 0x008fe4000001ff00 */
[----:B------:R-:W-:Y:S02]  /*1780*/  CS2R R58, SRZ ;  /* 0x00000000003a7805 */ /* 0x000fe4000001ff00 */
[----:B0-----:R-:W-:Y:S02]  /*1790*/  CS2R R60, SRZ ;  /* 0x00000000003c7805 */ /* 0x001fe4000001ff00 */
[----:B------:R-:W-:-:S02]  /*17a0*/  CS2R R62, SRZ ;  /* 0x00000000003e7805 */ /* 0x000fc4000001ff00 */
[----:B----4-:R-:W-:Y:S02]  /*17b0*/  CS2R R64, SRZ ;  /* 0x0000000000407805 */ /* 0x010fe4000001ff00 */
[----:B------:R-:W-:Y:S02]  /*17c0*/  CS2R R66, SRZ ;  /* 0x0000000000427805 */ /* 0x000fe4000001ff00 */
[----:B-----5:R-:W-:Y:S02]  /*17d0*/  CS2R R68, SRZ ;  /* 0x0000000000447805 */ /* 0x020fe4000001ff00 */
[----:B------:R-:W-:Y:S02]  /*17e0*/  CS2R R70, SRZ ;  /* 0x0000000000467805 */ /* 0x000fe4000001ff00 */
[----:B------:R-:W-:Y:S02]  /*17f0*/  CS2R R72, SRZ ;  /* 0x0000000000487805 */ /* 0x000fe4000001ff00 */
[----:B------:R-:W-:-:S02]  /*1800*/  CS2R R74, SRZ ;  /* 0x00000000004a7805 */ /* 0x000fc4000001ff00 */
[----:B------:R-:W-:Y:S02]  /*1810*/  CS2R R76, SRZ ;  /* 0x00000000004c7805 */ /* 0x000fe4000001ff00 */
[----:B------:R-:W-:Y:S02]  /*1820*/  CS2R R78, SRZ ;  /* 0x00000000004e7805 */ /* 0x000fe4000001ff00 */
[----:B------:R-:W-:Y:S02]  /*1830*/  CS2R R80, SRZ ;  /* 0x0000000000507805 */ /* 0x000fe4000001ff00 */
[----:B------:R-:W-:Y:S02]  /*1840*/  CS2R R82, SRZ ;  /* 0x0000000000527805 */ /* 0x000fe4000001ff00 */
[----:B------:R-:W-:Y:S02]  /*1850*/  CS2R R84, SRZ ;  /* 0x0000000000547805 */ /* 0x000fe4000001ff00 */
[----:B------:R-:W-:Y:S01]  /*1860*/  CS2R R86, SRZ ;  /* 0x0000000000567805 */ /* 0x000fe2000001ff00 */
[----:B-1----:R-:W-:Y:S06]  /*1870*/  @!P0 BRA `(.L_x_0) ;  /* 0x0000005000bc8947 */ /* 0x002fec0003800000 */
[----:B------:R-:W0:Y:S01]  /*1880*/  LDC R33, c[0x0][0x268] ;  /* 0x00009a00ff217b82 */ /* 0x000e220000000800 */
[----:B------:R-:W-:Y:S01]  /*1890*/  ULDC UR4, c[0x0][0x258] ;  /* 0x0000960000047ab9 */ /* 0x000fe20000000800 */
[----:B------:R-:W-:Y:S01]  /*18a0*/  USHF.R.U32.HI UR12, URZ, 0x4, UR7 ;  /* 0x000000043f0c7899 */ /* 0x000fe20008011607 */
[----:B------:R-:W-:Y:S01]  /*18b0*/  CS2R R34, SRZ ;  /* 0x0000000000227805 */ /* 0x000fe2000001ff00 */
[----:B------:R-:W-:Y:S01]  /*18c0*/  UIADD3 UR8, UR7, 0x4000, URZ ;  /* 0x0000400007087890 */ /* 0x000fe2000fffe03f */
[----:B------:R-:W-:Y:S01]  /*18d0*/  CS2R R36, SRZ ;  /* 0x0000000000247805 */ /* 0x000fe2000001ff00 */
[----:B------:R-:W-:Y:S01]  /*18e0*/  USGXT.U32 UR12, UR12, 0xe ;  /* 0x0000000e0c0c789a */ /* 0x000fe20008000000 */
[----:B------:R-:W-:Y:S01]  /*18f0*/  CS2R R38, SRZ ;  /* 0x0000000000267805 */ /* 0x000fe2000001ff00 */
[----:B------:R-:W1:Y:S01]  /*1900*/  LDC.64 R192, c[0x0][0x250] ;  /* 0x00009400ffc07b82 */ /* 0x000e620000000a00 */
[----:B------:R-:W-:Y:S01]  /*1910*/  USHF.R.U32.HI UR14, URZ, 0x4, UR8 ;  /* 0x000000043f0e7899 */ /* 0x000fe20008011608 */
[----:B------:R-:W-:Y:S01]  /*1920*/  CS2R R40, SRZ ;  /* 0x0000000000287805 */ /* 0x000fe2000001ff00 */
[----:B------:R-:W-:Y:S01]  /*1930*/  UIADD3 UR8, UP0, UR12, 0x80, URZ ;  /* 0x000000800c087890 */ /* 0x000fe2000ff1e03f */
[----:B------:R-:W-:Y:S01]  /*1940*/  CS2R R42, SRZ ;  /* 0x00000000002a7805 */ /* 0x000fe2000001ff00 */
[----:B------:R-:W-:Y:S01]  /*1950*/  USGXT.U32 UR14, UR14, 0xe ;  /* 0x0000000e0e0e789a */ /* 0x000fe20008000000 */
[----:B------:R-:W-:-:S02]  /*1960*/  CS2R R44, SRZ ;  /* 0x00000000002c7805 */ /* 0x000fc4000001ff00 */
[----:B------:R-:W-:Y:S01]  /*1970*/  CS2R R46, SRZ ;  /* 0x00000000002e7805 */ /* 0x000fe2000001ff00 */
[----:B------:R-:W2:Y:S01]  /*1980*/  LDC.64 R22, c[0x0][0x260] ;  /* 0x00009800ff167b82 */ /* 0x000ea20000000a00 */
[----:B------:R-:W-:Y:S02]  /*1990*/  CS2R R48, SRZ ;  /* 0x0000000000307805 */ /* 0x000fe4000001ff00 */
[----:B------:R-:W-:Y:S02]  /*19a0*/  CS2R R50, SRZ ;  /* 0x0000000000327805 */ /* 0x000fe4000001ff00 */
[----:B------:R-:W-:Y:S02]  /*19b0*/  CS2R R52, SRZ ;  /* 0x0000000000347805 */ /* 0x000fe4000001ff00 */
[----:B------:R-:W-:Y:S02]  /*19c0*/  CS2R R54, SRZ ;  /* 0x0000000000367805 */ /* 0x000fe4000001ff00 */
[----:B------:R-:W-:-:S02]  /*19d0*/  CS2R R56, SRZ ;  /* 0x0000000000387805 */ /* 0x000fc4000001ff00 */
[----:B------:R-:W-:Y:S02]  /*19e0*/  CS2R R58, SRZ ;  /* 0x00000000003a7805 */ /* 0x000fe4000001ff00 */
[----:B------:R-:W-:Y:S01]  /*19f0*/  CS2R R60, SRZ ;  /* 0x00000000003c7805 */ /* 0x000fe2000001ff00 */
[----:B0-----:R-:W-:Y:S01]  /*1a00*/  IMAD R6, R3, R33, RZ ;  /* 0x0000002103067224 */ /* 0x001fe200078e02ff */
[----:B------:R-:W-:Y:S01]  /*1a10*/  CS2R R62, SRZ ;  /* 0x00000000003e7805 */ /* 0x000fe2000001ff00 */
[----:B------:R-:W-:Y:S01]  /*1a20*/  IMAD R3, R5, UR4, RZ ;  /* 0x0000000405037c24 */ /* 0x000fe2000f8e02ff */
[----:B------:R-:W-:Y:S01]  /*1a30*/  ULDC.64 UR4, c[0x0][0x218] ;  /* 0x0000860000047ab9 */ /* 0x000fe20000000a00 */
[----:B------:R-:W-:Y:S01]  /*1a40*/  IMAD R8, R33, 0x2, R6 ;  /* 0x0000000221087824 */ /* 0x000fe200078e0206 */
[----:B------:R-:W-:Y:S01]  /*1a50*/  LEA R5, R4, R19, 0x7 ;  /* 0x0000001304057211 */ /* 0x000fe200078e38ff */
[----:B------:R-:W-:Y:S01]  /*1a60*/  IMAD.SHL.U32 R195, R3, 0x2, RZ ;  /* 0x0000000203c37824 */ /* 0x000fe200078e00ff */
[----:B------:R-:W-:Y:S01]  /*1a70*/  CS2R R64, SRZ ;  /* 0x0000000000407805 */ /* 0x000fe2000001ff00 */
[C---:B------:R-:W-:Y:S01]  /*1a80*/  IMAD R10, R33.reuse, 0x2, R8 ;  /* 0x00000002210a7824 */ /* 0x040fe200078e0208 */
[----:B------:R-:W-:Y:S01]  /*1a90*/  CS2R R66, SRZ ;  /* 0x0000000000427805 */ /* 0x000fe2000001ff00 */
[----:B-1----:R-:W-:Y:S01]  /*1aa0*/  IMAD R192, R192, UR6, RZ ;  /* 0x00000006c0c07c24 */ /* 0x002fe2000f8e02ff */
[----:B------:R-:W-:Y:S01]  /*1ab0*/  CS2R R68, SRZ ;  /* 0x0000000000447805 */ /* 0x000fe2000001ff00 */
[----:B------:R-:W-:Y:S01]  /*1ac0*/  IMAD R12, R33, 0x2, R10 ;  /* 0x00000002210c7824 */ /* 0x000fe200078e020a */
[----:B------:R-:W-:Y:S01]  /*1ad0*/  CS2R R70, SRZ ;  /* 0x0000000000467805 */ /* 0x000fe2000001ff00 */
[C---:B------:R-:W-:Y:S01]  /*1ae0*/  IMAD.SHL.U32 R194, R192.reuse, 0x2, RZ ;  /* 0x00000002c0c27824 */ /* 0x040fe200078e00ff */
[----:B------:R-:W-:Y:S01]  /*1af0*/  CS2R R72, SRZ ;  /* 0x0000000000487805 */ /* 0x000fe2000001ff00 */
[----:B------:R-:W-:Y:S01]  /*1b00*/  IMAD.HI R3, R3, 0x2, RZ ;  /* 0x0000000203037827 */ /* 0x000fe200078e02ff */
[----:B------:R-:W-:Y:S01]  /*1b10*/  LEA R13, R33, R12, 0x1 ;  /* 0x0000000c210d7211 */ /* 0x000fe200078e08ff */
[----:B--2---:R0:W-:Y:S01]  /*1b20*/  STL [R1+0x128], R23 ;  /* 0x0001281701007387 */ /* 0x0041e20000100800 */
[----:B------:R-:W-:Y:S01]  /*1b30*/  IADD3 R194, P0, P1, R195, UR4, R194 ;  /* 0x00000004c3c27c10 */ /* 0x000fe2000f91e0c2 */
[----:B------:R-:W-:Y:S01]  /*1b40*/  IMAD.HI R192, R192, 0x2, RZ ;  /* 0x00000002c0c07827 */ /* 0x000fe200078e02ff */
[----:B------:R-:W-:-:S02]  /*1b50*/  CS2R R74, SRZ ;  /* 0x00000000004a7805 */ /* 0x000fc4000001ff00 */
[----:B------:R-:W-:Y:S02]  /*1b60*/  CS2R R76, SRZ ;  /* 0x00000000004c7805 */ /* 0x000fe4000001ff00 */
[----:B------:R-:W-:Y:S01]  /*1b70*/  CS2R R78, SRZ ;  /* 0x00000000004e7805 */ /* 0x000fe2000001ff00 */
[----:B------:R-:W-:Y:S01]  /*1b80*/  IMAD R14, R33, 0x2, R13 ;  /* 0x00000002210e7824 */ /* 0x000fe200078e020d */
[----:B------:R-:W-:Y:S01]  /*1b90*/  IADD3.X R195, R3, UR5, R192, P0, P1 ;  /* 0x0000000503c37c10 */ /* 0x000fe200087e24c0 */
[----:B------:R-:W-:Y:S01]  /*1ba0*/  IMAD.MOV.U32 R121, RZ, RZ, R22 ;  /* 0x000000ffff797224 */ /* 0x000fe200078e0016 */
[----:B------:R-:W-:Y:S01]  /*1bb0*/  ULDC.64 UR4, c[0x0][0x220] ;  /* 0x0000880000047ab9 */ /* 0x000fe20000000a00 */
[C---:B------:R-:W-:Y:S01]  /*1bc0*/  IMAD R15, R33.reuse, 0x2, R14 ;  /* 0x00000002210f7824 */ /* 0x040fe200078e020e */
[----:B------:R-:W-:Y:S01]  /*1bd0*/  CS2R R80, SRZ ;  /* 0x0000000000507805 */ /* 0x000fe2000001ff00 */
[----:B------:R-:W-:Y:S01]  /*1be0*/  IMAD.MOV.U32 R120, RZ, RZ, R23 ;  /* 0x000000ffff787224 */ /* 0x000fe200078e0017 */
[----:B------:R-:W-:Y:S01]  /*1bf0*/  CS2R R82, SRZ ;  /* 0x0000000000527805 */ /* 0x000fe2000001ff00 */
[----:B------:R-:W-:Y:S01]  /*1c00*/  IMAD R16, R33, 0x2, R15 ;  /* 0x0000000221107824 */ /* 0x000fe200078e020f */
[----:B------:R-:W-:Y:S01]  /*1c10*/  CS2R R84, SRZ ;  /* 0x0000000000547805 */ /* 0x000fe2000001ff00 */
[----:B------:R-:W-:Y:S01]  /*1c20*/  IMAD R11, R193, 0x30, RZ ;  /* 0x00000030c10b7824 */ /* 0x000fe200078e02ff */
[----:B------:R-:W-:Y:S01]  /*1c30*/  CS2R R86, SRZ ;  /* 0x0000000000567805 */ /* 0x000fe2000001ff00 */
[----:B------:R-:W-:Y:S01]  /*1c40*/  IMAD R17, R33, 0x2, R16 ;  /* 0x0000000221117824 */ /* 0x000fe200078e0210 */
[----:B------:R-:W-:Y:S01]  /*1c50*/  ULDC UR18, c[0x0][0x238] ;  /* 0x00008e0000127ab9 */ /* 0x000fe20000000800 */
[----:B------:R-:W-:Y:S01]  /*1c60*/  IMAD R3, R121, UR6, RZ ;  /* 0x0000000679037c24 */ /* 0x000fe2000f8e02ff */
[----:B------:R-:W-:Y:S01]  /*1c70*/  IADD3 RZ, P1, R11, R194, RZ ;  /* 0x000000c20bff7210 */ /* 0x000fe20007f3e0ff */
[----:B------:R-:W-:Y:S01]  /*1c80*/  IMAD R4, R2, R120, RZ ;  /* 0x0000007802047224 */ /* 0x000fe200078e02ff */
[----:B------:R-:W-:Y:S01]  /*1c90*/  LEA R18, R33, R17, 0x1 ;  /* 0x0000001121127211 */ /* 0x000fe200078e08ff */
[----:B------:R-:W-:Y:S01]  /*1ca0*/  IMAD.SHL.U32 R2, R3, 0x2, RZ ;  /* 0x0000000203027824 */ /* 0x000fe200078e00ff */
[----:B------:R-:W-:Y:S01]  /*1cb0*/  UMOV UR15, 0x40000040 ;  /* 0x40000040000f7882 */ /* 0x000fe20000000000 */
[----:B------:R-:W-:-:S02]  /*1cc0*/  IMAD.SHL.U32 R11, R4, 0x2, RZ ;  /* 0x00000002040b7824 */ /* 0x000fc400078e00ff */
[----:B------:R-:W-:Y:S02]  /*1cd0*/  IMAD R20, R33, 0x2, R18 ;  /* 0x0000000221147824 */ /* 0x000fe400078e0212 */
[----:B------:R-:W-:Y:S01]  /*1ce0*/  IMAD.HI R3, R3, 0x2, RZ ;  /* 0x0000000203037827 */ /* 0x000fe200078e02ff */
[----:B------:R-:W-:Y:S01]  /*1cf0*/  IADD3 R157, P5, P6, R11, UR4, R2 ;  /* 0x000000040b9d7c10 */ /* 0x000fe2000febe002 */
[----:B------:R-:W-:Y:S02]  /*1d00*/  UMOV UR4, URZ ;  /* 0x0000003f00047c82 */ /* 0x000fe40008000000 */
[----:B------:R-:W-:Y:S01]  /*1d10*/  IMAD.HI R4, R4, 0x2, RZ ;  /* 0x0000000204047827 */ /* 0x000fe200078e02ff */
[----:B------:R-:W-:Y:S02]  /*1d20*/  UIADD3.X UR9, UR4, 0x40000040, URZ, UP0, !UPT ;  /* 0x4000004004097890 */ /* 0x000fe400087fe43f */
[----:B------:R-:W-:Y:S01]  /*1d30*/  UIADD3 UR10, UP0, UR14, 0x2, URZ ;  /* 0x000000020e0a7890 */ /* 0x000fe2000ff1e03f */
[----:B------:R-:W-:Y:S01]  /*1d40*/  IMAD R21, R33, 0x2, R20 ;  /* 0x0000000221157824 */ /* 0x000fe200078e0214 */
[----:B------:R-:W-:Y:S01]  /*1d50*/  IADD3.X R31, R4, UR5, R3, P5, P6 ;  /* 0x00000005041f7c10 */ /* 0x000fe2000afec403 */
[C---:B------:R-:W-:Y:S01]  /*1d60*/  IMAD R7, R193.reuse, 0x2c, RZ ;  /* 0x0000002cc1077824 */ /* 0x040fe200078e02ff */
[C---:B------:R-:W-:Y:S01]  /*1d70*/  LEA R120, P5, R6.reuse, R157, 0x1 ;  /* 0x0000009d06787211 */ /* 0x040fe200078a08ff */
[----:B------:R-:W-:Y:S01]  /*1d80*/  IMAD R9, R193, 0x2e, RZ ;  /* 0x0000002ec1097824 */ /* 0x000fe200078e02ff */
[----:B------:R-:W-:Y:S01]  /*1d90*/  LEA R22, R33, R21, 0x1 ;  /* 0x0000001521167211 */ /* 0x000fe200078e08ff */
[C---:B------:R-:W-:Y:S01]  /*1da0*/  IMAD R3, R193.reuse, 0x36, RZ ;  /* 0x00000036c1037824 */ /* 0x040fe200078e02ff */
[----:B------:R-:W-:Y:S01]  /*1db0*/  LEA.HI.X.SX32 R121, R6, R31, 0x1, P5 ;  /* 0x0000001f06797211 */ /* 0x000fe200028f0eff */
[----:B------:R-:W-:Y:S01]  /*1dc0*/  IMAD R155, R193, 0x16, RZ ;  /* 0x00000016c19b7824 */ /* 0x000fe200078e02ff */
[C---:B------:R-:W-:Y:S01]  /*1dd0*/  LEA R122, P6, R8.reuse, R157, 0x1 ;  /* 0x0000009d087a7211 */ /* 0x040fe200078c08ff */
[----:B0-----:R-:W-:Y:S01]  /*1de0*/  IMAD R23, R33, 0x2, R22 ;  /* 0x0000000221177824 */ /* 0x001fe200078e0216 */
[-C--:B------:R-:W-:Y:S01]  /*1df0*/  IADD3 RZ, P3, R7, R194.reuse, RZ ;  /* 0x000000c207ff7210 */ /* 0x080fe20007f7e0ff */
[----:B------:R0:W-:Y:S01]  /*1e00*/  STL.64 [R1+0x120], R120 ;  /* 0x0001207801007387 */ /* 0x0001e20000100a00 */
[----:B------:R-:W-:Y:S01]  /*1e10*/  LEA.HI.X.SX32 R123, R8, R31, 0x1, P6 ;  /* 0x0000001f087b7211 */ /* 0x000fe200030f0eff */
[----:B------:R-:W-:Y:S01]  /*1e20*/  IMAD R24, R33, 0x2, R23 ;  /* 0x0000000221187824 */ /* 0x000fe200078e0217 */
[-C--:B------:R-:W-:Y:S01]  /*1e30*/  IADD3 RZ, P2, R9, R194.reuse, RZ ;  /* 0x000000c209ff7210 */ /* 0x080fe20007f5e0ff */
[----:B------:R-:W-:Y:S01]  /*1e40*/  IMAD R7, R193, 0x32, RZ ;  /* 0x00000032c1077824 */ /* 0x000fe200078e02ff */
[----:B------:R-:W-:Y:S01]  /*1e50*/  LEA.HI.X.SX32 R155, R155, R195, 0x1, P3 ;  /* 0x000000c39b9b7211 */ /* 0x000fe200018f0eff */
[----:B------:R-:W-:Y:S01]  /*1e60*/  IMAD R19, R33, 0x2, R24 ;  /* 0x0000000221137824 */ /* 0x000fe200078e0218 */
[----:B------:R1:W-:Y:S01]  /*1e70*/  STL.64 [R1+0x118], R122 ;  /* 0x0001187a01007387 */ /* 0x0003e20000100a00 */
[----:B------:R-:W-:Y:S01]  /*1e80*/  IMAD R9, R193, 0x34, RZ ;  /* 0x00000034c1097824 */ /* 0x000fe200078e02ff */
[-C--:B------:R-:W-:Y:S01]  /*1e90*/  IADD3 RZ, P0, R7, R194.reuse, RZ ;  /* 0x000000c207ff7210 */ /* 0x080fe20007f1e0ff */
[----:B------:R-:W-:Y:S01]  /*1ea0*/  IMAD R25, R33, 0x2, R19 ;  /* 0x0000000221197824 */ /* 0x000fe200078e0213 */
[----:B------:R-:W-:Y:S01]  /*1eb0*/  UMOV UR5, URZ ;  /* 0x0000003f00057c82 */ /* 0x000fe20008000000 */
[C---:B0-----:R-:W-:Y:S01]  /*1ec0*/  LEA R120, P5, R10.reuse, R157, 0x1 ;  /* 0x0000009d0a787211 */ /* 0x041fe200078a08ff */
[----:B------:R-:W-:Y:S01]  /*1ed0*/  IMAD R153, R193, 0x17, RZ ;  /* 0x00000017c1997824 */ /* 0x000fe200078e02ff */
[----:B------:R-:W-:Y:S01]  /*1ee0*/  IADD3 RZ, P4, R9, R194, RZ ;  /* 0x000000c209ff7210 */ /* 0x000fe20007f9e0ff */
[----:B------:R-:W-:Y:S01]  /*1ef0*/  IMAD R26, R33, 0x2, R25 ;  /* 0x00000002211a7824 */ /* 0x000fe200078e0219 */
[----:B------:R-:W-:Y:S01]  /*1f00*/  LEA.HI.X.SX32 R121, R10, R31, 0x1, P5 ;  /* 0x0000001f0a797211 */ /* 0x000fe200028f0eff */
[----:B------:R-:W-:Y:S01]  /*1f10*/  IMAD R151, R193, 0x18, RZ ;  /* 0x00000018c1977824 */ /* 0x000fe200078e02ff */
[----:B------:R-:W-:Y:S01]  /*1f20*/  LEA.HI.X.SX32 R153, R153, R195, 0x1, P2 ;  /* 0x000000c399997211 */ /* 0x000fe200010f0eff */
[----:B------:R-:W-:Y:S01]  /*1f30*/  IMAD R27, R33, 0x2, R26 ;  /* 0x00000002211b7824 */ /* 0x000fe200078e021a */
[C---:B-1----:R-:W-:Y:S01]  /*1f40*/  LEA R122, P6, R12.reuse, R157, 0x1 ;  /* 0x0000009d0c7a7211 */ /* 0x042fe200078c08ff */
[----:B------:R0:W-:Y:S01]  /*1f50*/  STL.64 [R1+0x110], R120 ;  /* 0x0001107801007387 */ /* 0x0001e20000100a00 */
[----:B------:R-:W-:Y:S01]  /*1f60*/  LEA.HI.X.SX32 R151, R151, R195, 0x1, P1 ;  /* 0x000000c397977211 */ /* 0x000fe200008f0eff */
[C---:B------:R-:W-:Y:S01]  /*1f70*/  IMAD R149, R193.reuse, 0x19, RZ ;  /* 0x00000019c1957824 */ /* 0x040fe200078e02ff */
[----:B------:R-:W-:Y:S01]  /*1f80*/  LEA.HI.X.SX32 R123, R12, R31, 0x1, P6 ;  /* 0x0000001f0c7b7211 */ /* 0x000fe200030f0eff */
[C---:B------:R-:W-:Y:S01]  /*1f90*/  IMAD R147, R193.reuse, 0x1a, RZ ;  /* 0x0000001ac1937824 */ /* 0x040fe200078e02ff */
[C---:B------:R-:W-:Y:S01]  /*1fa0*/  LEA R10, P6, R14.reuse, R157, 0x1 ;  /* 0x0000009d0e0a7211 */ /* 0x040fe200078c08ff */
[----:B------:R-:W-:Y:S01]  /*1fb0*/  IMAD R145, R193, 0x1b, RZ ;  /* 0x0000001bc1917824 */ /* 0x000fe200078e02ff */
[----:B------:R-:W-:Y:S01]  /*1fc0*/  LEA R28, R33, R27, 0x1 ;  /* 0x0000001b211c7211 */ /* 0x000fe200078e08ff */
[----:B------:R1:W-:Y:S01]  /*1fd0*/  STL.64 [R1+0x108], R122 ;  /* 0x0001087a01007387 */ /* 0x0003e20000100a00 */
[----:B------:R-:W-:Y:S01]  /*1fe0*/  LEA.HI.X.SX32 R11, R14, R31, 0x1, P6 ;  /* 0x0000001f0e0b7211 */ /* 0x000fe200030f0eff */
[----:B------:R-:W-:Y:S01]  /*1ff0*/  IMAD R143, R193, 0x1c, RZ ;  /* 0x0000001cc18f7824 */ /* 0x000fe200078e02ff */
[----:B------:R-:W-:Y:S01]  /*2000*/  UIADD3.X UR11, UR5, 0x40000040, URZ, UP0, !UPT ;  /* 0x40000040050b7890 */ /* 0x000fe200087fe43f */
[----:B0-----:R-:W-:Y:S01]  /*2010*/  LEA R120, P5, R13, R157, 0x1 ;  /* 0x0000009d0d787211 */ /* 0x001fe200078a08ff */
[----:B------:R-:W-:Y:S01]  /*2020*/  IMAD R29, R33, 0x2, R28 ;  /* 0x00000002211d7824 */ /* 0x000fe200078e021c */
[----:B------:R-:W-:Y:S01]  /*2030*/  LEA.HI.X.SX32 R149, R149, R195, 0x1, P0 ;  /* 0x000000c395957211 */ /* 0x000fe200000f0eff */
[----:B------:R-:W-:Y:S01]  /*2040*/  IMAD R141, R193, 0x1d, RZ ;  /* 0x0000001dc18d7824 */ /* 0x000fe200078e02ff */
[----:B------:R-:W-:Y:S01]  /*2050*/  LEA.HI.X.SX32 R121, R13, R31, 0x1, P5 ;  /* 0x0000001f0d797211 */ /* 0x000fe200028f0eff */
[----:B------:R-:W-:Y:S01]  /*2060*/  IMAD R2, R33, 0x2, R29 ;  /* 0x0000000221027824 */ /* 0x000fe200078e021d */
[----:B------:R-:W-:Y:S01]  /*2070*/  LEA.HI.X.SX32 R147, R147, R195, 0x1, P4 ;  /* 0x000000c393937211 */ /* 0x000fe200020f0eff */
[----:B------:R-:W-:Y:S01]  /*2080*/  IMAD R139, R193, 0x1e, RZ ;  /* 0x0000001ec18b7824 */ /* 0x000fe200078e02ff */
[----:B-1----:R-:W-:Y:S01]  /*2090*/  LEA R122, P5, R15, R157, 0x1 ;  /* 0x0000009d0f7a7211 */ /* 0x002fe200078a08ff */
[----:B------:R0:W-:Y:S01]  /*20a0*/  STL.64 [R1+0x100], R120 ;  /* 0x0001007801007387 */ /* 0x0001e20000100a00 */
[----:B------:R-:W-:Y:S01]  /*20b0*/  LEA R4, R33, R2, 0x1 ;  /* 0x0000000221047211 */ /* 0x000fe200078e08ff */
[----:B------:R-:W-:Y:S01]  /*20c0*/  IMAD R137, R193, 0x1f, RZ ;  /* 0x0000001fc1897824 */ /* 0x000fe200078e02ff */
[----:B------:R-:W-:Y:S01]  /*20d0*/  LEA.HI.X.SX32 R123, R15, R31, 0x1, P5 ;  /* 0x0000001f0f7b7211 */ /* 0x000fe200028f0eff */
[----:B------:R1:W-:Y:S01]  /*20e0*/  STL.64 [R1+0xf8], R10 ;  /* 0x0000f80a01007387 */ /* 0x0003e20000100a00 */
[----:B------:R-:W-:Y:S01]  /*20f0*/  LEA R12, P5, R17, R157, 0x1 ;  /* 0x0000009d110c7211 */ /* 0x000fe200078a08ff */
[----:B------:R-:W-:Y:S01]  /*2100*/  IMAD R7, R33, 0x2, R4 ;  /* 0x0000000221077824 */ /* 0x000fe200078e0204 */
[----:B------:R-:W-:Y:S01]  /*2110*/  UIADD3.64 UR40, UR8, 0x80, URZ ;  /* 0x0000008008287897 */ /* 0x000fe2000fffe03f */
[----:B------:R-:W-:Y:S01]  /*2120*/  STL.64 [R1+0xf0], R122 ;  /* 0x0000f07a01007387 */ /* 0x000fe20000100a00 */
[----:B------:R-:W-:Y:S01]  /*2130*/  LEA.HI.X.SX32 R13, R17, R31, 0x1, P5 ;  /* 0x0000001f110d7211 */ /* 0x000fe200028f0eff */
[C---:B------:R-:W-:Y:S01]  /*2140*/  IMAD R6, R33.reuse, 0x2, R7 ;  /* 0x0000000221067824 */ /* 0x040fe200078e0207 */
[----:B------:R-:W-:Y:S01]  /*2150*/  UIADD3.64 UR36, UR8, 0x100, URZ ;  /* 0x0000010008247897 */ /* 0x000fe2000fffe03f */
[C---:B0-----:R-:W-:Y:S01]  /*2160*/  LEA R120, P6, R16.reuse, R157, 0x1 ;  /* 0x0000009d10787211 */ /* 0x041fe200078c08ff */
[----:B------:R-:W-:Y:S01]  /*2170*/  UIADD3.64 UR32, UR8, 0x180, URZ ;  /* 0x0000018008207897 */ /* 0x000fe2000fffe03f */
[C---:B------:R-:W-:Y:S01]  /*2180*/  IMAD R8, R33.reuse, 0x2, R6 ;  /* 0x0000000221087824 */ /* 0x040fe200078e0206 */
[----:B------:R-:W-:Y:S01]  /*2190*/  UIADD3.64 UR28, UR8, 0x200, URZ ;  /* 0x00000200081c7897 */ /* 0x000fe2000fffe03f */
[----:B------:R-:W-:Y:S01]  /*21a0*/  LEA.HI.X.SX32 R121, R16, R31, 0x1, P6 ;  /* 0x0000001f10797211 */ /* 0x000fe200030f0eff */
[----:B------:R-:W-:Y:S01]  /*21b0*/  UIADD3.64 UR24, UR8, 0x280, URZ ;  /* 0x0000028008187897 */ /* 0x000fe2000fffe03f */
[C---:B------:R-:W-:Y:S01]  /*21c0*/  LEA R14, P6, R18.reuse, R157, 0x1 ;  /* 0x0000009d120e7211 */ /* 0x040fe200078c08ff */
[C---:B------:R-:W-:Y:S01]  /*21d0*/  IMAD R9, R33.reuse, 0x2, R8 ;  /* 0x0000000221097824 */ /* 0x040fe200078e0208 */
[----:B------:R-:W-:Y:S01]  /*21e0*/  UIADD3.64 UR20, UR8, 0x300, URZ ;  /* 0x0000030008147897 */ /* 0x000fe2000fffe03f */
[----:B------:R0:W-:Y:S01]  /*21f0*/  STL.64 [R1+0xe8], R120 ;  /* 0x0000e87801007387 */ /* 0x0001e20000100a00 */
[----:B------:R-:W-:Y:S01]  /*2200*/  LEA.HI.X.SX32 R15, R18, R31, 0x1, P6 ;  /* 0x0000001f120f7211 */ /* 0x000fe200030f0eff */
[----:B------:R-:W-:Y:S01]  /*2210*/  UIADD3.64 UR42, UR10, 0x2, URZ ;  /* 0x000000020a2a7897 */ /* 0x000fe2000fffe03f */
[----:B-1----:R-:W-:Y:S01]  /*2220*/  LEA R10, R33, R9, 0x1 ;  /* 0x00000009210a7211 */ /* 0x002fe200078e08ff */
[----:B------:R1:W-:Y:S01]  /*2230*/  STL.64 [R1+0xe0], R12 ;  /* 0x0000e00c01007387 */ /* 0x0003e20000100a00 */
[----:B------:R-:W-:-:S02]  /*2240*/  UIADD3.64 UR38, UR10, 0x4, URZ ;  /* 0x000000040a267897 */ /* 0x000fc4000fffe03f */
[----:B------:R-:W-:Y:S01]  /*2250*/  UIADD3.64 UR34, UR10, 0x1fe, URZ ;  /* 0x000001fe0a227897 */ /* 0x000fe2000fffe03f */
[----:B------:R2:W-:Y:S01]  /*2260*/  STL.64 [R1+0xd8], R14 ;  /* 0x0000d80e01007387 */ /* 0x0005e20000100a00 */
[C---:B------:R-:W-:Y:S01]  /*2270*/  IMAD R11, R33.reuse, 0x2, R10 ;  /* 0x00000002210b7824 */ /* 0x040fe200078e020a */
[----:B------:R-:W-:Y:S01]  /*2280*/  UIADD3.64 UR30, UR10, 0x200, URZ ;  /* 0x000002000a1e7897 */ /* 0x000fe2000fffe03f */
[C---:B0-----:R-:W-:Y:S01]  /*2290*/  LEA R120, P5, R20.reuse, R157, 0x1 ;  /* 0x0000009d14787211 */ /* 0x041fe200078a08ff */
[----:B------:R-:W-:Y:S02]  /*22a0*/  UIADD3.64 UR26, UR10, 0x202, URZ ;  /* 0x000002020a1a7897 */ /* 0x000fe4000fffe03f */
[----:B------:R-:W-:Y:S01]  /*22b0*/  UIADD3.64 UR22, UR10, 0x204, URZ ;  /* 0x000002040a167897 */ /* 0x000fe2000fffe03f */
[----:B------:R-:W-:Y:S01]  /*22c0*/  LEA.HI.X.SX32 R121, R20, R31, 0x1, P5 ;  /* 0x0000001f14797211 */ /* 0x000fe200028f0eff */
[----:B-1----:R-:W-:Y:S01]  /*22d0*/  IMAD R12, R33, 0x2, R11 ;  /* 0x00000002210c7824 */ /* 0x002fe200078e020b */
[----:B------:R-:W-:-:S02]  /*22e0*/  LEA R16, P5, R22, R157, 0x1 ;  /* 0x0000009d16107211 */ /* 0x000fc400078a08ff */
[----:B--2---:R-:W-:Y:S01]  /*22f0*/  LEA R14, P6, R21, R157, 0x1 ;  /* 0x0000009d150e7211 */ /* 0x004fe200078c08ff */
[----:B------:R0:W-:Y:S01]  /*2300*/  STL.64 [R1+0xd0], R120 ;  /* 0x0000d07801007387 */ /* 0x0001e20000100a00 */
[-C--:B------:R-:W-:Y:S01]  /*2310*/  LEA.HI.X.SX32 R17, R22, R31.reuse, 0x1, P5 ;  /* 0x0000001f16117211 */ /* 0x080fe200028f0eff */
[----:B------:R-:W-:Y:S01]  /*2320*/  IMAD R13, R33, 0x2, R12 ;  /* 0x00000002210d7824 */ /* 0x000fe200078e020c */
[----:B------:R-:W-:-:S05]  /*2330*/  LEA.HI.X.SX32 R15, R21, R31, 0x1, P6 ;  /* 0x0000001f150f7211 */ /* 0x000fca00030f0eff */
[----:B------:R1:W-:Y:S01]  /*2340*/  STL.64 [R1+0xc8], R14 ;  /* 0x0000c80e01007387 */ /* 0x0003e20000100a00 */
[----:B0-----:R-:W-:-:S03]  /*2350*/  LEA R120, P6, R23, R157, 0x1 ;  /* 0x0000009d17787211 */ /* 0x001fc600078c08ff */
[----:B------:R0:W-:Y:S01]  /*2360*/  STL.64 [R1+0xc0], R16 ;  /* 0x0000c01001007387 */ /* 0x0001e20000100a00 */
[----:B------:R-:W-:Y:S01]  /*2370*/  LEA.HI.X.SX32 R121, R23, R31, 0x1, P6 ;  /* 0x0000001f17797211 */ /* 0x000fe200030f0eff */
[----:B-1----:R-:W-:-:S04]  /*2380*/  IMAD R14, R33, 0x2, R13 ;  /* 0x00000002210e7824 */ /* 0x002fc800078e020d */
[----:B------:R1:W-:Y:S01]  /*2390*/  STL.64 [R1+0xb8], R120 ;  /* 0x0000b87801007387 */ /* 0x0003e20000100a00 */
[C---:B0-----:R-:W-:Y:S02]  /*23a0*/  LEA R16, P5, R24.reuse, R157, 0x1 ;  /* 0x0000009d18107211 */ /* 0x041fe400078a08ff */
[----:B------:R-:W-:Y:S02]  /*23b0*/  LEA R15, R33, R14, 0x1 ;  /* 0x0000000e210f7211 */ /* 0x000fe400078e08ff */
[----:B------:R-:W-:Y:S02]  /*23c0*/  LEA.HI.X.SX32 R17, R24, R31, 0x1, P5 ;  /* 0x0000001f18117211 */ /* 0x000fe400028f0eff */
[-C--:B------:R-:W-:Y:S02]  /*23d0*/  LEA R20, P5, R25, R157.reuse, 0x1 ;  /* 0x0000009d19147211 */ /* 0x080fe400078a08ff */
[----:B-1----:R-:W-:Y:S01]  /*23e0*/  LEA R120, P6, R19, R157, 0x1 ;  /* 0x0000009d13787211 */ /* 0x002fe200078c08ff */
[----:B------:R0:W-:Y:S01]  /*23f0*/  STL.64 [R1+0xb0], R16 ;  /* 0x0000b01001007387 */ /* 0x0001e20000100a00 */
[----:B------:R-:W-:-:S02]  /*2400*/  LEA.HI.X.SX32 R21, R25, R31, 0x1, P5 ;  /* 0x0000001f19157211 */ /* 0x000fc400028f0eff */
[----:B------:R-:W-:Y:S02]  /*2410*/  CS2R R24, SRZ ;  /* 0x0000000000187805 */ /* 0x000fe4000001ff00 */
[----:B------:R-:W-:Y:S02]  /*2420*/  LEA.HI.X.SX32 R121, R19, R31, 0x1, P6 ;  /* 0x0000001f13797211 */ /* 0x000fe400030f0eff */
[----:B------:R-:W-:-:S03]  /*2430*/  LEA R22, P6, R26, R157, 0x1 ;  /* 0x0000009d1a167211 */ /* 0x000fc600078c08ff */
[----:B------:R-:W-:Y:S01]  /*2440*/  STL.64 [R1+0xa8], R120 ;  /* 0x0000a87801007387 */ /* 0x000fe20000100a00 */
[----:B------:R-:W-:-:S03]  /*2450*/  LEA.HI.X.SX32 R23, R26, R31, 0x1, P6 ;  /* 0x0000001f1a177211 */ /* 0x000fc600030f0eff */
[----:B------:R1:W-:Y:S01]  /*2460*/  STL.64 [R1+0xa0], R20 ;  /* 0x0000a01401007387 */ /* 0x0003e20000100a00 */
[----:B0-----:R-:W-:-:S03]  /*2470*/  IMAD R16, R33, 0x2, R15 ;  /* 0x0000000221107824 */ /* 0x001fc600078e020f */
[----:B------:R0:W-:Y:S01]  /*2480*/  STL.64 [R1+0x98], R22 ;  /* 0x0000981601007387 */ /* 0x0001e20000100a00 */
[----:B------:R-:W-:-:S04]  /*2490*/  IMAD R17, R33, 0x2, R16 ;  /* 0x0000000221117824 */ /* 0x000fc800078e0210 */
[----:B------:R-:W-:Y:S01]  /*24a0*/  IMAD R18, R33, 0x2, R17 ;  /* 0x0000000221127824 */ /* 0x000fe200078e0211 */
[----:B-1----:R-:W-:-:S03]  /*24b0*/  LEA R20, P5, R27, R157, 0x1 ;  /* 0x0000009d1b147211 */ /* 0x002fc600078a08ff */
[----:B------:R-:W-:Y:S01]  /*24c0*/  IMAD R19, R33, 0x2, R18 ;  /* 0x0000000221137824 */ /* 0x000fe200078e0212 */
[----:B------:R-:W-:Y:S02]  /*24d0*/  LEA.HI.X.SX32 R21, R27, R31, 0x1, P5 ;  /* 0x0000001f1b157211 */ /* 0x000fe400028f0eff */
[----:B------:R-:W-:Y:S02]  /*24e0*/  CS2R R26, SRZ ;  /* 0x00000000001a7805 */ /* 0x000fe4000001ff00 */
[C---:B0-----:R-:W-:Y:S01]  /*24f0*/  LEA R22, P6, R28.reuse, R157, 0x1 ;  /* 0x0000009d1c167211 */ /* 0x041fe200078c08ff */
[----:B------:R0:W-:Y:S03]  /*2500*/  STL.64 [R1+0x90], R20 ;  /* 0x0000901401007387 */ /* 0x0001e60000100a00 */
[----:B------:R-:W-:Y:S02]  /*2510*/  LEA.HI.X.SX32 R23, R28, R31, 0x1, P6 ;  /* 0x0000001f1c177211 */ /* 0x000fe400030f0eff */
[----:B------:R-:W-:-:S03]  /*2520*/  LEA R120, P6, R2, R157, 0x1 ;  /* 0x0000009d02787211 */ /* 0x000fc600078c08ff */
[----:B------:R1:W-:Y:S01]  /*2530*/  STL.64 [R1+0x88], R22 ;  /* 0x0000881601007387 */ /* 0x0003e20000100a00 */
[----:B------:R-:W-:Y:S02]  /*2540*/  LEA.HI.X.SX32 R121, R2, R31, 0x1, P6 ;  /* 0x0000001f02797211 */ /* 0x000fe400030f0eff */
[----:B0-----:R-:W-:-:S04]  /*2550*/  LEA R20, P5, R29, R157, 0x1 ;  /* 0x0000009d1d147211 */ /* 0x001fc800078a08ff */
[----:B------:R-:W-:Y:S02]  /*2560*/  LEA.HI.X.SX32 R21, R29, R31, 0x1, P5 ;  /* 0x0000001f1d157211 */ /* 0x000fe400028f0eff */
[----:B------:R-:W-:Y:S02]  /*2570*/  CS2R R28, SRZ ;  /* 0x00000000001c7805 */ /* 0x000fe4000001ff00 */
[C---:B-1----:R-:W-:Y:S01]  /*2580*/  LEA R22, P5, R4.reuse, R157, 0x1 ;  /* 0x0000009d04167211 */ /* 0x042fe200078a08ff */
[----:B------:R0:W-:Y:S03]  /*2590*/  STL.64 [R1+0x80], R20 ;  /* 0x0000801401007387 */ /* 0x0001e60000100a00 */
[----:B------:R-:W-:Y:S01]  /*25a0*/  LEA.HI.X.SX32 R23, R4, R31, 0x1, P5 ;  /* 0x0000001f04177211 */ /* 0x000fe200028f0eff */
[----:B------:R1:W-:Y:S04]  /*25b0*/  STL.64 [R1+0x78], R120 ;  /* 0x0000787801007387 */ /* 0x0003e80000100a00 */
[----:B------:R2:W-:Y:S01]  /*25c0*/  STL.64 [R1+0x70], R22 ;  /* 0x0000701601007387 */ /* 0x0005e20000100a00 */
[----:B0-----:R-:W-:-:S02]  /*25d0*/  LEA R20, R33, R19, 0x1 ;  /* 0x0000001321147211 */ /* 0x001fc400078e08ff */
[----:B-1----:R-:W-:-:S03]  /*25e0*/  LEA R120, P6, R7, R157, 0x1 ;  /* 0x0000009d07787211 */ /* 0x002fc600078c08ff */
[----:B------:R-:W-:Y:S01]  /*25f0*/  IMAD R2, R33, 0x2, R20 ;  /* 0x0000000221027824 */ /* 0x000fe200078e0214 */
[----:B------:R-:W-:-:S03]  /*2600*/  LEA.HI.X.SX32 R121, R7, R31, 0x1, P6 ;  /* 0x0000001f07797211 */ /* 0x000fc600030f0eff */
[C---:B------:R-:W-:Y:S01]  /*2610*/  IMAD R4, R33.reuse, 0x2, R2 ;  /* 0x0000000221047824 */ /* 0x040fe200078e0202 */
[C---:B--2---:R-:W-:Y:S01]  /*2620*/  LEA R22, P5, R6.reuse, R157, 0x1 ;  /* 0x0000009d06167211 */ /* 0x044fe200078a08ff */
[----:B------:R0:W-:Y:S03]  /*2630*/  STL.64 [R1+0x68], R120 ;  /* 0x0000687801007387 */ /* 0x0001e60000100a00 */
[----:B------:R-:W-:Y:S01]  /*2640*/  LEA.HI.X.SX32 R23, R6, R31, 0x1, P5 ;  /* 0x0000001f06177211 */ /* 0x000fe200028f0eff */
[----:B------:R-:W-:-:S04]  /*2650*/  IMAD R6, R33, 0x2, R4 ;  /* 0x0000000221067824 */ /* 0x000fc800078e0204 */
[----:B------:R1:W-:Y:S01]  /*2660*/  STL.64 [R1+0x60], R22 ;  /* 0x0000601601007387 */ /* 0x0003e20000100a00 */
[----:B------:R-:W-:Y:S01]  /*2670*/  IMAD R7, R33, 0x2, R6 ;  /* 0x0000000221077824 */ /* 0x000fe200078e0206 */
[----:B0-----:R-:W-:-:S04]  /*2680*/  LEA R120, P6, R8, R157, 0x1 ;  /* 0x0000009d08787211 */ /* 0x001fc800078c08ff */
[----:B------:R-:W-:Y:S02]  /*2690*/  LEA.HI.X.SX32 R121, R8, R31, 0x1, P6 ;  /* 0x0000001f08797211 */ /* 0x000fe400030f0eff */
[----:B-1----:R-:W-:Y:S02]  /*26a0*/  LEA R22, P5, R9, R157, 0x1 ;  /* 0x0000009d09167211 */ /* 0x002fe400078a08ff */
[----:B------:R-:W-:Y:S01]  /*26b0*/  LEA R8, R33, R7, 0x1 ;  /* 0x0000000721087211 */ /* 0x000fe200078e08ff */
[----:B------:R0:W-:Y:S01]  /*26c0*/  STL.64 [R1+0x58], R120 ;  /* 0x0000587801007387 */ /* 0x0001e20000100a00 */
[----:B------:R-:W-:-:S03]  /*26d0*/  LEA.HI.X.SX32 R23, R9, R31, 0x1, P5 ;  /* 0x0000001f09177211 */ /* 0x000fc600028f0eff */
[----:B------:R-:W-:Y:S02]  /*26e0*/  IMAD R9, R33, 0x2, R8 ;  /* 0x0000000221097824 */ /* 0x000fe400078e0208 */
[----:B------:R1:W-:Y:S01]  /*26f0*/  STL.64 [R1+0x50], R22 ;  /* 0x0000501601007387 */ /* 0x0003e20000100a00 */
[----:B0-----:R-:W-:-:S04]  /*2700*/  LEA R120, P6, R10, R157, 0x1 ;  /* 0x0000009d0a787211 */ /* 0x001fc800078c08ff */
[----:B------:R-:W-:Y:S02]  /*2710*/  LEA.HI.X.SX32 R121, R10, R31, 0x1, P6 ;  /* 0x0000001f0a797211 */ /* 0x000fe400030f0eff */
[----:B-1----:R-:W-:-:S03]  /*2720*/  LEA R22, P5, R11, R157, 0x1 ;  /* 0x0000009d0b167211 */ /* 0x002fc600078a08ff */
[----:B------:R0:W-:Y:S01]  /*2730*/  STL.64 [R1+0x48], R120 ;  /* 0x0000487801007387 */ /* 0x0001e20000100a00 */
[----:B------:R-:W-:-:S05]  /*2740*/  LEA.HI.X.SX32 R23, R11, R31, 0x1, P5 ;  /* 0x0000001f0b177211 */ /* 0x000fca00028f0eff */
[----:B------:R1:W-:Y:S01]  /*2750*/  STL.64 [R1+0x40], R22 ;  /* 0x0000401601007387 */ /* 0x0003e20000100a00 */
[----:B0-----:R-:W-:-:S04]  /*2760*/  LEA R120, P6, R12, R157, 0x1 ;  /* 0x0000009d0c787211 */ /* 0x001fc800078c08ff */
[----:B------:R-:W-:Y:S02]  /*2770*/  LEA.HI.X.SX32 R121, R12, R31, 0x1, P6 ;  /* 0x0000001f0c797211 */ /* 0x000fe400030f0eff */
[CC--:B------:R-:W-:Y:S02]  /*2780*/  LEA R10, P6, R14.reuse, R157.reuse, 0x1 ;  /* 0x0000009d0e0a7211 */ /* 0x0c0fe400078c08ff */
[C---:B-1----:R-:W-:Y:S01]  /*2790*/  LEA R22, P5, R13.reuse, R157, 0x1 ;  /* 0x0000009d0d167211 */ /* 0x042fe200078a08ff */
[----:B------:R0:W-:Y:S01]  /*27a0*/  STL.64 [R1+0x38], R120 ;  /* 0x0000387801007387 */ /* 0x0001e20000100a00 */
[-C--:B------:R-:W-:Y:S02]  /*27b0*/  LEA.HI.X.SX32 R11, R14, R31.reuse, 0x1, P6 ;  /* 0x0000001f0e0b7211 */ /* 0x080fe400030f0eff */
[----:B------:R-:W-:-:S03]  /*27c0*/  LEA.HI.X.SX32 R23, R13, R31, 0x1, P5 ;  /* 0x0000001f0d177211 */ /* 0x000fc600028f0eff */
[----:B------:R1:W-:Y:S04]  /*27d0*/  STL.64 [R1+0x28], R10 ;  /* 0x0000280a01007387 */ /* 0x0003e80000100a00 */
[----:B------:R2:W-:Y:S01]  /*27e0*/  STL.64 [R1+0x30], R22 ;  /* 0x0000301601007387 */ /* 0x0005e20000100a00 */
[----:B0-----:R-:W-:-:S04]  /*27f0*/  LEA R120, P5, R15, R157, 0x1 ;  /* 0x0000009d0f787211 */ /* 0x001fc800078a08ff */
[----:B------:R-:W-:Y:S02]  /*2800*/  LEA.HI.X.SX32 R121, R15, R31, 0x1, P5 ;  /* 0x0000001f0f797211 */ /* 0x000fe400028f0eff */
[-C--:B------:R-:W-:Y:S01]  /*2810*/  LEA R12, P5, R17, R157.reuse, 0x1 ;  /* 0x0000009d110c7211 */ /* 0x080fe200078a08ff */
[C---:B-1----:R-:W-:Y:S02]  /*2820*/  IMAD R10, R33.reuse, 0x2, R9 ;  /* 0x00000002210a7824 */ /* 0x042fe400078e0209 */
[----:B------:R-:W-:Y:S01]  /*2830*/  STL.64 [R1+0x20], R120 ;  /* 0x0000207801007387 */ /* 0x000fe20000100a00 */
[C---:B--2---:R-:W-:Y:S01]  /*2840*/  LEA R22, P6, R16.reuse, R157, 0x1 ;  /* 0x0000009d10167211 */ /* 0x044fe200078c08ff */
[----:B------:R-:W-:Y:S01]  /*2850*/  IMAD R11, R33, 0x2, R10 ;  /* 0x00000002210b7824 */ /* 0x000fe200078e020a */
[-C--:B------:R-:W-:Y:S02]  /*2860*/  LEA.HI.X.SX32 R13, R17, R31.reuse, 0x1, P5 ;  /* 0x0000001f110d7211 */ /* 0x080fe400028f0eff */
[----:B------:R-:W-:-:S02]  /*2870*/  LEA.HI.X.SX32 R23, R16, R31, 0x1, P6 ;  /* 0x0000001f10177211 */ /* 0x000fc400030f0eff */
[----:B------:R-:W-:-:S03]  /*2880*/  LEA R14, P5, R19, R157, 0x1 ;  /* 0x0000009d130e7211 */ /* 0x000fc600078a08ff */
[----:B------:R0:W-:Y:S01]  /*2890*/  STL.64 [R1+0x18], R22 ;  /* 0x0000181601007387 */ /* 0x0001e20000100a00 */
[----:B------:R-:W-:Y:S02]  /*28a0*/  LEA.HI.X.SX32 R15, R19, R31, 0x1, P5 ;  /* 0x0000001f130f7211 */ /* 0x000fe400028f0eff */
[C---:B------:R-:W-:Y:S01]  /*28b0*/  LEA R248, P5, R2.reuse, R157, 0x1 ;  /* 0x0000009d02f87211 */ /* 0x040fe200078a08ff */
[----:B------:R1:W-:Y:S03]  /*28c0*/  STL.64 [R1+0x10], R12 ;  /* 0x0000100c01007387 */ /* 0x0003e60000100a00 */
[----:B------:R-:W-:Y:S02]  /*28d0*/  LEA.HI.X.SX32 R249, R2, R31, 0x1, P5 ;  /* 0x0000001f02f97211 */ /* 0x000fe400028f0eff */
[-C--:B------:R-:W-:Y:S02]  /*28e0*/  LEA R230, P5, R6, R157.reuse, 0x1 ;  /* 0x0000009d06e67211 */ /* 0x080fe400078a08ff */
[----:B0-----:R-:W-:-:S02]  /*28f0*/  LEA R22, P6, R18, R157, 0x1 ;  /* 0x0000009d12167211 */ /* 0x001fc400078c08ff */
[-C--:B------:R-:W-:Y:S01]  /*2900*/  LEA.HI.X.SX32 R231, R6, R31.reuse, 0x1, P5 ;  /* 0x0000001f06e77211 */ /* 0x080fe200028f0eff */
[C---:B-1----:R-:W-:Y:S01]  /*2910*/  IMAD R12, R33.reuse, 0x2, R11 ;  /* 0x00000002210c7824 */ /* 0x042fe200078e020b */
[----:B------:R-:W-:Y:S02]  /*2920*/  LEA.HI.X.SX32 R23, R18, R31, 0x1, P6 ;  /* 0x0000001f12177211 */ /* 0x000fe400030f0eff */
[C---:B------:R-:W-:Y:S02]  /*2930*/  LEA R250, P6, R20.reuse, R157, 0x1 ;  /* 0x0000009d14fa7211 */ /* 0x040fe400078c08ff */
[----:B------:R-:W-:Y:S01]  /*2940*/  LEA R13, R33, R12, 0x1 ;  /* 0x0000000c210d7211 */ /* 0x000fe200078e08ff */
[----:B------:R-:W-:Y:S01]  /*2950*/  STL.64 [R1+0x8], R22 ;  /* 0x0000081601007387 */ /* 0x000fe20000100a00 */
[----:B------:R-:W-:Y:S02]  /*2960*/  LEA.HI.X.SX32 R251, R20, R31, 0x1, P6 ;  /* 0x0000001f14fb7211 */ /* 0x000fe400030f0eff */
[-C--:B------:R-:W-:Y:S01]  /*2970*/  LEA R234, P6, R4, R157.reuse, 0x1 ;  /* 0x0000009d04ea7211 */ /* 0x080fe200078c08ff */
[----:B------:R0:W-:Y:S01]  /*2980*/  STL.64 [R1], R14 ;  /* 0x0000000e01007387 */ /* 0x0001e20000100a00 */
[----:B------:R-:W-:-:S02]  /*2990*/  LEA R224, P5, R8, R157, 0x1 ;  /* 0x0000009d08e07211 */ /* 0x000fc400078a08ff */
[----:B------:R-:W-:Y:S02]  /*29a0*/  LEA.HI.X.SX32 R235, R4, R31, 0x1, P6 ;  /* 0x0000001f04eb7211 */ /* 0x000fe400030f0eff */
[C---:B------:R-:W-:Y:S02]  /*29b0*/  LEA R226, P6, R7.reuse, R157, 0x1 ;  /* 0x0000009d07e27211 */ /* 0x040fe400078c08ff */
[-C--:B------:R-:W-:Y:S02]  /*29c0*/  LEA.HI.X.SX32 R225, R8, R31.reuse, 0x1, P5 ;  /* 0x0000001f08e17211 */ /* 0x080fe400028f0eff */
[----:B------:R-:W-:Y:S02]  /*29d0*/  LEA.HI.X.SX32 R227, R7, R31, 0x1, P6 ;  /* 0x0000001f07e37211 */ /* 0x000fe400030f0eff */
[-C--:B------:R-:W-:Y:S01]  /*29e0*/  LEA R222, P6, R9, R157.reuse, 0x1 ;  /* 0x0000009d09de7211 */ /* 0x080fe200078c08ff */
[----:B0-----:R-:W-:Y:S01]  /*29f0*/  IMAD R14, R33, 0x2, R13 ;  /* 0x00000002210e7824 */ /* 0x001fe200078e020d */
[----:B------:R-:W-:-:S02]  /*2a00*/  LEA R218, P5, R10, R157, 0x1 ;  /* 0x0000009d0ada7211 */ /* 0x000fc400078a08ff */
[----:B------:R-:W-:Y:S01]  /*2a10*/  LEA.HI.X.SX32 R223, R9, R31, 0x1, P6 ;  /* 0x0000001f09df7211 */ /* 0x000fe200030f0eff */
[----:B------:R-:W-:Y:S01]  /*2a20*/  IMAD R2, R33, 0x2, R14 ;  /* 0x0000000221027824 */ /* 0x000fe200078e020e */
[----:B------:R-:W-:Y:S02]  /*2a30*/  LEA R214, P6, R11, R157, 0x1 ;  /* 0x0000009d0bd67211 */ /* 0x000fe400078c08ff */
[-C--:B------:R-:W-:Y:S01]  /*2a40*/  LEA.HI.X.SX32 R219, R10, R31.reuse, 0x1, P5 ;  /* 0x0000001f0adb7211 */ /* 0x080fe200028f0eff */
[----:B------:R-:W-:Y:S01]  /*2a50*/  IMAD R4, R33, 0x2, R2 ;  /* 0x0000000221047824 */ /* 0x000fe200078e0202 */
[----:B------:R-:W-:Y:S02]  /*2a60*/  LEA.HI.X.SX32 R215, R11, R31, 0x1, P6 ;  /* 0x0000001f0bd77211 */ /* 0x000fe400030f0eff */
[-C--:B------:R-:W-:Y:S01]  /*2a70*/  LEA R190, P5, R12, R157.reuse, 0x1 ;  /* 0x0000009d0cbe7211 */ /* 0x080fe200078a08ff */
[----:B------:R-:W-:Y:S01]  /*2a80*/  IMAD R6, R33, 0x2, R4 ;  /* 0x0000000221067824 */ /* 0x000fe200078e0204 */
[----:B------:R-:W-:-:S02]  /*2a90*/  LEA R188, P6, R13, R157, 0x1 ;  /* 0x0000009d0dbc7211 */ /* 0x000fc400078c08ff */
[-C--:B------:R-:W-:Y:S02]  /*2aa0*/  LEA.HI.X.SX32 R191, R12, R31.reuse, 0x1, P5 ;  /* 0x0000001f0cbf7211 */ /* 0x080fe400028f0eff */
[----:B------:R-:W-:Y:S02]  /*2ab0*/  LEA R7, R33, R6, 0x1 ;  /* 0x0000000621077211 */ /* 0x000fe400078e08ff */
[----:B------:R-:W-:Y:S02]  /*2ac0*/  LEA.HI.X.SX32 R189, R13, R31, 0x1, P6 ;  /* 0x0000001f0dbd7211 */ /* 0x000fe400030f0eff */
[-C--:B------:R-:W-:Y:S01]  /*2ad0*/  LEA R186, P5, R14, R157.reuse, 0x1 ;  /* 0x0000009d0eba7211 */ /* 0x080fe200078a08ff */
[C---:B------:R-:W-:Y:S01]  /*2ae0*/  IMAD R8, R33.reuse, 0x2, R7 ;  /* 0x0000000221087824 */ /* 0x040fe200078e0207 */
[----:B------:R-:W-:Y:S02]  /*2af0*/  LEA R184, P6, R2, R157, 0x1 ;  /* 0x0000009d02b87211 */ /* 0x000fe400078c08ff */
[-C--:B------:R-:W-:Y:S01]  /*2b00*/  LEA.HI.X.SX32 R187, R14, R31.reuse, 0x1, P5 ;  /* 0x0000001f0ebb7211 */ /* 0x080fe200028f0eff */
[----:B------:R-:W-:Y:S01]  /*2b10*/  IMAD R9, R33, 0x2, R8 ;  /* 0x0000000221097824 */ /* 0x000fe200078e0208 */
[----:B------:R-:W-:-:S02]  /*2b20*/  LEA.HI.X.SX32 R185, R2, R31, 0x1, P6 ;  /* 0x0000001f02b97211 */ /* 0x000fc400030f0eff */
[-C--:B------:R-:W-:Y:S01]  /*2b30*/  LEA R182, P5, R4, R157.reuse, 0x1 ;  /* 0x0000009d04b67211 */ /* 0x080fe200078a08ff */
[C---:B------:R-:W-:Y:S01]  /*2b40*/  IMAD R10, R33.reuse, 0x2, R9 ;  /* 0x00000002210a7824 */ /* 0x040fe200078e0209 */
[----:B------:R-:W-:Y:S02]  /*2b50*/  LEA R180, P6, R6, R157, 0x1 ;  /* 0x0000009d06b47211 */ /* 0x000fe400078c08ff */
[----:B------:R-:W-:Y:S01]  /*2b60*/  LEA.HI.X.SX32 R183, R4, R31, 0x1, P5 ;  /* 0x0000001f04b77211 */ /* 0x000fe200028f0eff */
[----:B------:R-:W-:Y:S01]  /*2b70*/  IMAD R2, R33, 0x2, R10 ;  /* 0x0000000221027824 */ /* 0x000fe200078e020a */
[----:B------:R-:W-:Y:S02]  /*2b80*/  LEA R178, P5, R7, R157, 0x1 ;  /* 0x0000009d07b27211 */ /* 0x000fe400078a08ff */
[----:B------:R-:W-:Y:S02]  /*2b90*/  LEA.HI.X.SX32 R181, R6, R31, 0x1, P6 ;  /* 0x0000001f06b57211 */ /* 0x000fe400030f0eff */
[----:B------:R-:W-:-:S02]  /*2ba0*/  LEA R4, R33, R2, 0x1 ;  /* 0x0000000221047211 */ /* 0x000fc400078e08ff */
[----:B------:R-:W-:Y:S02]  /*2bb0*/  LEA.HI.X.SX32 R179, R7, R31, 0x1, P5 ;  /* 0x0000001f07b37211 */ /* 0x000fe400028f0eff */
[-C--:B------:R-:W-:Y:S01]  /*2bc0*/  LEA R174, P5, R9, R157.reuse, 0x1 ;  /* 0x0000009d09ae7211 */ /* 0x080fe200078a08ff */
[----:B------:R-:W-:Y:S01]  /*2bd0*/  IMAD R6, R33, 0x2, R4 ;  /* 0x0000000221067824 */ /* 0x000fe200078e0204 */
[C---:B------:R-:W-:Y:S02]  /*2be0*/  LEA R176, P6, R8.reuse, R157, 0x1 ;  /* 0x0000009d08b07211 */ /* 0x040fe400078c08ff */
[-C--:B------:R-:W-:Y:S01]  /*2bf0*/  LEA.HI.X.SX32 R175, R9, R31.reuse, 0x1, P5 ;  /* 0x0000001f09af7211 */ /* 0x080fe200028f0eff */
[C---:B------:R-:W-:Y:S01]  /*2c00*/  IMAD R7, R33.reuse, 0x2, R6 ;  /* 0x0000000221077824 */ /* 0x040fe200078e0206 */
[----:B------:R-:W-:Y:S02]  /*2c10*/  LEA.HI.X.SX32 R177, R8, R31, 0x1, P6 ;  /* 0x0000001f08b17211 */ /* 0x000fe400030f0eff */
[-C--:B------:R-:W-:Y:S01]  /*2c20*/  LEA R170, P5, R2, R157.reuse, 0x1 ;  /* 0x0000009d02aa7211 */ /* 0x080fe200078a08ff */
[----:B------:R-:W-:Y:S01]  /*2c30*/  IMAD R8, R33, 0x2, R7 ;  /* 0x0000000221087824 */ /* 0x000fe200078e0207 */
[----:B------:R-:W-:-:S02]  /*2c40*/  LEA R172, P6, R10, R157, 0x1 ;  /* 0x0000009d0aac7211 */ /* 0x000fc400078c08ff */
[-C--:B------:R-:W-:Y:S01]  /*2c50*/  LEA.HI.X.SX32 R171, R2, R31.reuse, 0x1, P5 ;  /* 0x0000001f02ab7211 */ /* 0x080fe200028f0eff */
[----:B------:R-:W-:Y:S01]  /*2c60*/  IMAD R2, R33, 0x2, R8 ;  /* 0x0000000221027824 */ /* 0x000fe200078e0208 */
[----:B------:R-:W-:Y:S02]  /*2c70*/  LEA.HI.X.SX32 R173, R10, R31, 0x1, P6 ;  /* 0x0000001f0aad7211 */ /* 0x000fe400030f0eff */
[-C--:B------:R-:W-:Y:S02]  /*2c80*/  LEA R166, P5, R6, R157.reuse, 0x1 ;  /* 0x0000009d06a67211 */ /* 0x080fe400078a08ff */
[----:B------:R-:W-:Y:S02]  /*2c90*/  LEA R168, P6, R4, R157, 0x1 ;  /* 0x0000009d04a87211 */ /* 0x000fe400078c08ff */
[-C--:B------:R-:W-:Y:S02]  /*2ca0*/  LEA.HI.X.SX32 R167, R6, R31.reuse, 0x1, P5 ;  /* 0x0000001f06a77211 */ /* 0x080fe400028f0eff */
[----:B------:R-:W-:-:S02]  /*2cb0*/  LEA.HI.X.SX32 R169, R4, R31, 0x1, P6 ;  /* 0x0000001f04a97211 */ /* 0x000fc400030f0eff */
[CC--:B------:R-:W-:Y:S02]  /*2cc0*/  LEA R162, P5, R8.reuse, R157.reuse, 0x1 ;  /* 0x0000009d08a27211 */ /* 0x0c0fe400078a08ff */
[----:B------:R-:W-:Y:S02]  /*2cd0*/  LEA R164, P6, R7, R157, 0x1 ;  /* 0x0000009d07a47211 */ /* 0x000fe400078c08ff */
[----:B------:R-:W-:Y:S02]  /*2ce0*/  LEA R4, R33, R2, 0x1 ;  /* 0x0000000221047211 */ /* 0x000fe400078e08ff */
[-C--:B------:R-:W-:Y:S01]  /*2cf0*/  LEA.HI.X.SX32 R163, R8, R31.reuse, 0x1, P5 ;  /* 0x0000001f08a37211 */ /* 0x080fe200028f0eff */
[----:B------:R-:W-:Y:S01]  /*2d00*/  IMAD.MOV.U32 R8, RZ, RZ, -0x800000 ;  /* 0xff800000ff087424 */ /* 0x000fe200078e00ff */
[----:B------:R-:W-:Y:S01]  /*2d10*/  LEA.HI.X.SX32 R165, R7, R31, 0x1, P6 ;  /* 0x0000001f07a57211 */ /* 0x000fe200030f0eff */
[----:B------:R-:W-:Y:S01]  /*2d20*/  IMAD R6, R33, 0x2, R4 ;  /* 0x0000000221067824 */ /* 0x000fe200078e0204 */
[-C--:B------:R-:W-:Y:S01]  /*2d30*/  LEA R158, P5, R4, R157.reuse, 0x1 ;  /* 0x0000009d049e7211 */ /* 0x080fe200078a08ff */
[----:B------:R-:W-:Y:S01]  /*2d40*/  IMAD R7, R193, 0x38, RZ ;  /* 0x00000038c1077824 */ /* 0x000fe200078e02ff */
[----:B------:R-:W-:-:S02]  /*2d50*/  LEA R160, P6, R2, R157, 0x1 ;  /* 0x0000009d02a07211 */ /* 0x000fc400078c08ff */
[----:B------:R-:W-:Y:S02]  /*2d60*/  CS2R R32, SRZ ;  /* 0x0000000000207805 */ /* 0x000fe4000001ff00 */
[-C--:B------:R-:W-:Y:S01]  /*2d70*/  LEA.HI.X.SX32 R159, R4, R31.reuse, 0x1, P5 ;  /* 0x0000001f049f7211 */ /* 0x080fe200028f0eff */
[----:B------:R-:W-:Y:S01]  /*2d80*/  IMAD.MOV.U32 R4, RZ, RZ, -0x800000 ;  /* 0xff800000ff047424 */ /* 0x000fe200078e00ff */
[----:B------:R-:W-:Y:S02]  /*2d90*/  LEA.HI.X.SX32 R161, R2, R31, 0x1, P6 ;  /* 0x0000001f02a17211 */ /* 0x000fe400030f0eff */
[----:B------:R-:W-:Y:S01]  /*2da0*/  IADD3 RZ, P5, R3, R194, RZ ;  /* 0x000000c203ff7210 */ /* 0x000fe20007fbe0ff */
[----:B------:R-:W-:Y:S01]  /*2db0*/  IMAD R3, R193, 0x3a, RZ ;  /* 0x0000003ac1037824 */ /* 0x000fe200078e02ff */
[----:B------:R-:W-:Y:S02]  /*2dc0*/  LEA R156, P6, R6, R157, 0x1 ;  /* 0x0000009d069c7211 */ /* 0x000fe400078c08ff */
[----:B------:R-:W-:-:S02]  /*2dd0*/  LOP3.LUT R9, R5, 0x10, RZ, 0x3c, !PT ;  /* 0x0000001005097812 */ /* 0x000fc400078e3cff */
[----:B------:R-:W-:Y:S01]  /*2de0*/  LEA.HI.X.SX32 R157, R6, R31, 0x1, P6 ;  /* 0x0000001f069d7211 */ /* 0x000fe200030f0eff */
[----:B------:R-:W-:Y:S01]  /*2df0*/  IMAD.MOV.U32 R6, RZ, RZ, 0x3f800000 ;  /* 0x3f800000ff067424 */ /* 0x000fe200078e00ff */
[-C--:B------:R-:W-:Y:S01]  /*2e00*/  IADD3 RZ, P6, R7, R194.reuse, RZ ;  /* 0x000000c207ff7210 */ /* 0x080fe20007fde0ff */
[----:B------:R-:W-:Y:S01]  /*2e10*/  IMAD R7, R193, 0x3c, RZ ;  /* 0x0000003cc1077824 */ /* 0x000fe200078e02ff */
[-C--:B------:R-:W-:Y:S01]  /*2e20*/  IADD3 RZ, P3, R3, R194.reuse, RZ ;  /* 0x000000c203ff7210 */ /* 0x080fe20007f7e0ff */
[----:B------:R-:W-:Y:S01]  /*2e30*/  IMAD R3, R193, 0x3e, RZ ;  /* 0x0000003ec1037824 */ /* 0x000fe200078e02ff */
[----:B------:R-:W-:Y:S02]  /*2e40*/  LOP3.LUT R9, R5, 0x30, RZ, 0x3c, !PT ;  /* 0x0000003005097812 */ /* 0x000fe400078e3cff */
[----:B------:R-:W-:Y:S02]  /*2e50*/  CS2R R30, SRZ ;  /* 0x00000000001e7805 */ /* 0x000fe4000001ff00 */
[----:B------:R-:W-:-:S02]  /*2e60*/  IADD3 RZ, P2, R7, R194, RZ ;  /* 0x000000c207ff7210 */ /* 0x000fc40007f5e0ff */
[----:B------:R-:W-:Y:S02]  /*2e70*/  IADD3 RZ, P1, R3, R194, RZ ;  /* 0x000000c203ff7210 */ /* 0x000fe40007f3e0ff */
[----:B------:R-:W-:Y:S02]  /*2e80*/  CS2R R2, SRZ ;  /* 0x0000000000027805 */ /* 0x000fe4000001ff00 */
[C---:B------:R-:W-:Y:S02]  /*2e90*/  LOP3.LUT R10, R5.reuse, 0x20, RZ, 0x3c, !PT ;  /* 0x00000020050a7812 */ /* 0x040fe400078e3cff */
[C---:B------:R-:W-:Y:S02]  /*2ea0*/  LOP3.LUT R9, R5.reuse, 0x60, RZ, 0x3c, !PT ;  /* 0x0000006005097812 */ /* 0x040fe400078e3cff */
[----:B------:R-:W-:Y:S02]  /*2eb0*/  MOV R7, 0x3f800000 ;  /* 0x3f80000000077802 */ /* 0x000fe40000000f00 */
[----:B------:R-:W-:-:S02]  /*2ec0*/  LOP3.LUT R11, R5, 0x40, RZ, 0x3c, !PT ;  /* 0x00000040050b7812 */ /* 0x000fc400078e3cff */
[C---:B------:R-:W-:Y:S02]  /*2ed0*/  LOP3.LUT R10, R5.reuse, 0x50, RZ, 0x3c, !PT ;  /* 0x00000050050a7812 */ /* 0x040fe400078e3cff */
[----:B------:R-:W-:Y:S02]  /*2ee0*/  LOP3.LUT R9, R5, 0x70, RZ, 0x3c, !PT ;  /* 0x0000007005097812 */ /* 0x000fe400078e3cff */
[-C--:B------:R-:W-:Y:S02]  /*2ef0*/  LEA.HI.X.SX32 R145, R145, R195.reuse, 0x1, P5 ;  /* 0x000000c391917211 */ /* 0x080fe400028f0eff */
[-C--:B------:R-:W-:Y:S02]  /*2f00*/  LEA.HI.X.SX32 R143, R143, R195.reuse, 0x1, P6 ;  /* 0x000000c38f8f7211 */ /* 0x080fe400030f0eff */
[-C--:B------:R-:W-:Y:S02]  /*2f10*/  LEA.HI.X.SX32 R141, R141, R195.reuse, 0x1, P3 ;  /* 0x000000c38d8d7211 */ /* 0x080fe400018f0eff */
[----:B------:R-:W-:-:S02]  /*2f20*/  LEA.HI.X.SX32 R139, R139, R195, 0x1, P2 ;  /* 0x000000c38b8b7211 */ /* 0x000fc400010f0eff */
[----:B------:R-:W-:-:S07]  /*2f30*/  LEA.HI.X.SX32 R137, R137, R195, 0x1, P1 ;  /* 0x000000c389897211 */ /* 0x000fce00008f0eff */
.L_x_1:
[C---:B------:R-:W-:Y:S01]  /*2f40*/  IMAD.SHL.U32 R9, R193.reuse, 0x4, RZ ;  /* 0x00000004c1097824 */ /* 0x040fe200078e00ff */
[-C--:B------:R-:W-:Y:S01]  /*2f50*/  LEA R12, P1, R193, R194.reuse, 0x3 ;  /* 0x000000c2c10c7211 */ /* 0x080fe200078218ff */
[----:B------:R-:W-:Y:S01]  /*2f60*/  IMAD.WIDE R14, R3, 0x2, R194 ;  /* 0x00000002030e7825 */ /* 0x000fe200078e02c2 */
[----:B------:R-:W-:Y:S01]  /*2f70*/  SHF.L.U32 R19, R193, 0x5, RZ ;  /* 0x00000005c1137819 */ /* 0x000fe200000006ff */
[----:B------:R-:W2:Y:S01]  /*2f80*/  LDL.64 R204, [R1+0xc8] ;  /* 0x0000c80001cc7983 */ /* 0x000ea20000100a00 */
[-C--:B------:R-:W-:Y:S01]  /*2f90*/  LEA.HI.X.SX32 R13, R9, R195.reuse, 0x1, P1 ;  /* 0x000000c3090d7211 */ /* 0x080fe200008f0eff */
[C---:B------:R-:W-:Y:S01]  /*2fa0*/  IMAD.SHL.U32 R116, R193.reuse, 0x2, RZ ;  /* 0x00000002c1747824 */ /* 0x040fe200078e00ff */
[CC--:B------:R-:W-:Y:S01]  /*2fb0*/  LEA R108, P0, R193.reuse, R194.reuse, 0x2 ;  /* 0x000000c2c16c7211 */ /* 0x0c0fe200078010ff */
[----:B------:R0:W3:Y:S01]  /*2fc0*/  LDG.E.U16 R9, desc[UR16][R14.64] ;  /* 0x000000100e097981 */ /* 0x0000e2000c1e1500 */
[C---:B------:R-:W-:Y:S01]  /*2fd0*/  IMAD R132, R193.reuse, 0x2e, RZ ;  /* 0x0000002ec1847824 */ /* 0x040fe200078e02ff */
[----:B------:R-:W-:Y:S01]  /*2fe0*/  LEA R10, P2, R193, R194, 0x4 ;  /* 0x000000c2c10a7211 */ /* 0x000fe200078420ff */
[----:B------:R-:W-:Y:S01]  /*2ff0*/  IMAD.WIDE R12, R3, 0x2, R12 ;  /* 0x00000002030c7825 */ /* 0x000fe200078e020c */
[----:B------:R-:W-:Y:S01]  /*3000*/  LEA.HI.X.SX32 R109, R116, R195, 0x1, P0 ;  /* 0x000000c3746d7211 */ /* 0x000fe200000f0eff */
[----:B------:R-:W4:Y:S02]  /*3010*/  LDL.64 R206, [R1+0xd0] ;  /* 0x0000d00001ce7983 */ /* 0x000f240000100a00 */
[----:B------:R-:W-:-:S02]  /*3020*/  IMAD R135, R193, 0x34, RZ ;  /* 0x00000034c1877824 */ /* 0x000fc400078e02ff */
[C---:B------:R-:W-:Y:S01]  /*3030*/  IMAD R192, R193.reuse, 0x38, RZ ;  /* 0x00000038c1c07824 */ /* 0x040fe200078e02ff */
[CC--:B0-----:R-:W-:Y:S01]  /*3040*/  LEA R14, P1, R193.reuse, R194.reuse, 0x6 ;  /* 0x000000c2c10e7211 */ /* 0x0c1fe200078230ff */
[----:B------:R-:W-:Y:S01]  /*3050*/  IMAD.IADD R152, R132, 0x1, R194 ;  /* 0x0000000184987824 */ /* 0x000fe200078e02c2 */
[----:B------:R0:W5:Y:S01]  /*3060*/  LDG.E.U16 R95, desc[UR16][R12.64] ;  /* 0x000000100c5f7981 */ /* 0x000162000c1e1500 */
[----:B------:R-:W-:Y:S01]  /*3070*/  IMAD.SHL.U32 R11, R193, 0x8, RZ ;  /* 0x00000008c10b7824 */ /* 0x000fe200078e00ff */
[-C--:B------:R-:W-:Y:S01]  /*3080*/  LEA.HI.X.SX32 R15, R19, R195.reuse, 0x1, P1 ;  /* 0x000000c3130f7211 */ /* 0x080fe200008f0eff */
[C---:B------:R-:W-:Y:S02]  /*3090*/  IMAD.SHL.U32 R17, R193.reuse, 0x10, RZ ;  /* 0x00000010c1117824 */ /* 0x040fe400078e00ff */
[----:B------:R-:W-:Y:S01]  /*30a0*/  IMAD R196, R193, 0x3a, RZ ;  /* 0x0000003ac1c47824 */ /* 0x000fe200078e02ff */
[-C--:B------:R-:W-:Y:S01]  /*30b0*/  IADD3 R146, R135, R194.reuse, RZ ;  /* 0x000000c287927210 */ /* 0x080fe20007ffe0ff */
[----:B------:R-:W-:Y:S01]  /*30c0*/  IMAD.WIDE R14, R3, 0x2, R14 ;  /* 0x00000002030e7825 */ /* 0x000fe200078e020e */
[----:B------:R-:W-:Y:S01]  /*30d0*/  LEA.HI.X.SX32 R11, R11, R195, 0x1, P2 ;  /* 0x000000c30b0b7211 */ /* 0x000fe200010f0eff */
[----:B------:R-:W4:Y:S01]  /*30e0*/  LDL.64 R212, [R1+0x98] ;  /* 0x0000980001d47983 */ /* 0x000f220000100a00 */
[----:B0-----:R-:W-:Y:S01]  /*30f0*/  LEA R12, P0, R193, R194, 0x5 ;  /* 0x000000c2c10c7211 */ /* 0x001fe200078028ff */
[----:B------:R-:W-:-:S02]  /*3100*/  IMAD.WIDE R20, R3, 0x2, R152 ;  /* 0x0000000203147825 */ /* 0x000fc400078e0298 */
[----:B------:R-:W2:Y:S02]  /*3110*/  LDG.E.U16 R15, desc[UR16][R14.64] ;  /* 0x000000100e0f7981 */ /* 0x000ea4000c1e1500 */
[--C-:B------:R-:W-:Y:S01]  /*3120*/  IMAD.IADD R142, R192, 0x1, R194.reuse ;  /* 0x00000001c08e7824 */ /* 0x100fe200078e02c2 */
[----:B------:R-:W-:Y:S01]  /*3130*/  LEA.HI.X.SX32 R13, R17, R195, 0x1, P0 ;  /* 0x000000c3110d7211 */ /* 0x000fe200000f0eff */
[C---:B------:R-:W-:Y:S02]  /*3140*/  IMAD R127, R193.reuse, 0x30, RZ ;  /* 0x00000030c17f7824 */ /* 0x040fe400078e02ff */
[C---:B------:R-:W-:Y:S02]  /*3150*/  IMAD R134, R193.reuse, 0x2c, RZ ;  /* 0x0000002cc1867824 */ /* 0x040fe400078e02ff */
[C---:B------:R-:W-:Y:S02]  /*3160*/  IMAD R136, R193.reuse, 0x32, RZ ;  /* 0x00000032c1887824 */ /* 0x040fe400078e02ff */
[----:B------:R-:W-:Y:S01]  /*3170*/  IMAD R133, R193, 0x3c, RZ ;  /* 0x0000003cc1857824 */ /* 0x000fe200078e02ff */
[----:B------:R0:W4:Y:S01]  /*3180*/  LDG.E.U16 R14, desc[UR16][R20.64] ;  /* 0x00000010140e7981 */ /* 0x000122000c1e1500 */
[----:B------:R-:W-:-:S02]  /*3190*/  IMAD.IADD R140, R196, 0x1, R194 ;  /* 0x00000001c48c7824 */ /* 0x000fc400078e02c2 */
[----:B------:R-:W-:-:S04]  /*31a0*/  IMAD.WIDE R88, R3, 0x2, R146 ;  /* 0x0000000203587825 */ /* 0x000fc800078e0292 */
[----:B------:R-:W-:Y:S01]  /*31b0*/  IMAD R96, R193, 0x46, RZ ;  /* 0x00000046c1607824 */ /* 0x000fe200078e02ff */
[----:B------:R-:W5:Y:S01]  /*31c0*/  LDG.E.U16 R105, desc[UR16][R88.64] ;  /* 0x0000001058697981 */ /* 0x000f62000c1e1500 */
[----:B------:R-:W-:-:S04]  /*31d0*/  IMAD.WIDE R22, R3, 0x2, R142 ;  /* 0x0000000203167825 */ /* 0x000fc800078e028e */
[----:B------:R-:W-:Y:S01]  /*31e0*/  IMAD R94, R193, 0x14, RZ ;  /* 0x00000014c15e7824 */ /* 0x000fe200078e02ff */
[----:B------:R1:W4:Y:S01]  /*31f0*/  LDG.E.U16 R93, desc[UR16][R22.64] ;  /* 0x00000010165d7981 */ /* 0x000322000c1e1500 */
[----:B------:R-:W-:Y:S02]  /*3200*/  IMAD.IADD R150, R127, 0x1, R194 ;  /* 0x000000017f967824 */ /* 0x000fe400078e02c2 */
[----:B0-----:R-:W-:-:S04]  /*3210*/  IMAD.WIDE R20, R3, 0x2, R140 ;  /* 0x0000000203147825 */ /* 0x001fc800078e028c */
[----:B------:R-:W-:Y:S01]  /*3220*/  IMAD R110, R193, 0x50, RZ ;  /* 0x00000050c16e7824 */ /* 0x000fe200078e02ff */
[----:B------:R0:W4:Y:S01]  /*3230*/  LDG.E.U16 R89, desc[UR16][R20.64] ;  /* 0x0000001014597981 */ /* 0x000122000c1e1500 */
[----:B------:R-:W-:-:S04]  /*3240*/  IMAD.WIDE R10, R3, 0x2, R10 ;  /* 0x00000002030a7825 */ /* 0x000fc800078e020a */
[C---:B------:R-:W-:Y:S02]  /*3250*/  IMAD R98, R193.reuse, 0x2b, RZ ;  /* 0x0000002bc1627824 */ /* 0x040fe400078e02ff */
[----:B------:R-:W-:Y:S01]  /*3260*/  IMAD R118, R193, 0x6a, RZ ;  /* 0x0000006ac1767824 */ /* 0x000fe200078e02ff */
[----:B------:R0:W2:Y:S01]  /*3270*/  LDG.E.U16 R10, desc[UR16][R10.64] ;  /* 0x000000100a0a7981 */ /* 0x0000a2000c1e1500 */
[----:B------:R-:W-:-:S04]  /*3280*/  IMAD.WIDE R12, R3, 0x2, R12 ;  /* 0x00000002030c7825 */ /* 0x000fc800078e020c */
[C---:B------:R-:W-:Y:S02]  /*3290*/  IMAD R120, R193.reuse, 0x62, RZ ;  /* 0x00000062c1787824 */ /* 0x040fe400078e02ff */
[----:B------:R-:W-:Y:S01]  /*32a0*/  IMAD R124, R193, 0x72, RZ ;  /* 0x00000072c17c7824 */ /* 0x000fe200078e02ff */
[----:B------:R-:W5:Y:S01]  /*32b0*/  LDG.E.U16 R12, desc[UR16][R12.64] ;  /* 0x000000100c0c7981 */ /* 0x000f62000c1e1500 */
[----:B------:R-:W-:-:S04]  /*32c0*/  IMAD.WIDE R16, R3, 0x2, R150 ;  /* 0x0000000203107825 */ /* 0x000fc800078e0296 */
[C---:B------:R-:W-:Y:S02]  /*32d0*/  IMAD R122, R193.reuse, 0x76, RZ ;  /* 0x00000076c17a7824 */ /* 0x040fe400078e02ff */
[C---:B------:R-:W-:Y:S02]  /*32e0*/  IMAD R130, R193.reuse, 0x1a, RZ ;  /* 0x0000001ac1827824 */ /* 0x040fe400078e02ff */
[C---:B------:R-:W-:Y:S01]  /*32f0*/  IMAD R128, R193.reuse, 0x16, RZ ;  /* 0x00000016c1807824 */ /* 0x040fe200078e02ff */
[----:B------:R0:W4:Y:S01]  /*3300*/  LDG.E.U16 R13, desc[UR16][R16.64] ;  /* 0x00000010100d7981 */ /* 0x000122000c1e1500 */
[C---:B-1----:R-:W-:Y:S02]  /*3310*/  IMAD R22, R193.reuse, 0x42, RZ ;  /* 0x00000042c1167824 */ /* 0x042fe400078e02ff */
[C---:B0-----:R-:W-:Y:S02]  /*3320*/  IMAD R20, R193.reuse, 0x44, RZ ;  /* 0x00000044c1147824 */ /* 0x041fe400078e02ff */
[C---:B------:R-:W-:Y:S01]  /*3330*/  IMAD R126, R193.reuse, 0x64, RZ ;  /* 0x00000064c17e7824 */ /* 0x040fe200078e02ff */
[-C--:B------:R-:W-:Y:S01]  /*3340*/  IADD3 R22, P0, R22, R194.reuse, RZ ;  /* 0x000000c216167210 */ /* 0x080fe20007f1e0ff */
[----:B------:R-:W-:Y:S01]  /*3350*/  IMAD R11, R193, 0x21, RZ ;  /* 0x00000021c10b7824 */ /* 0x000fe200078e02ff */
[----:B------:R-:W-:Y:S01]  /*3360*/  IADD3 R20, P1, R20, R194, RZ ;  /* 0x000000c214147210 */ /* 0x000fe20007f3e0ff */
[----:B------:R-:W-:Y:S01]  /*3370*/  IMAD.WIDE R108, R3, 0x2, R108 ;  /* 0x00000002036c7825 */ /* 0x000fe200078e026c */
[----:B------:R-:W-:-:S02]  /*3380*/  LOP3.LUT R201, R5, 0x10, RZ, 0x3c, !PT ;  /* 0x0000001005c97812 */ /* 0x000fc400078e3cff */
[----:B------:R-:W-:Y:S01]  /*3390*/  LOP3.LUT R202, R5, 0x20, RZ, 0x3c, !PT ;  /* 0x0000002005ca7812 */ /* 0x000fe200078e3cff */
[----:B------:R-:W-:Y:S01]  /*33a0*/  IMAD R17, R193, 0x22, RZ ;  /* 0x00000022c1117824 */ /* 0x000fe200078e02ff */
[-C--:B------:R-:W-:Y:S01]  /*33b0*/  LEA.HI.X.SX32 R23, R11, R195.reuse, 0x1, P0 ;  /* 0x000000c30b177211 */ /* 0x080fe200000f0eff */
[--C-:B------:R-:W-:Y:S01]  /*33c0*/  IMAD.IADD R154, R134, 0x1, R194.reuse ;  /* 0x00000001869a7824 */ /* 0x100fe200078e02c2 */
[----:B------:R-:W-:Y:S01]  /*33d0*/  IADD3 R116, P2, R116, R194, RZ ;  /* 0x000000c274747210 */ /* 0x000fe20007f5e0ff */
[----:B------:R-:W-:Y:S01]  /*33e0*/  IMAD.IADD R148, R136, 0x1, R194 ;  /* 0x0000000188947824 */ /* 0x000fe200078e02c2 */
[----:B------:R-:W-:Y:S01]  /*33f0*/  LEA.HI.X.SX32 R21, R17, R195, 0x1, P1 ;  /* 0x000000c311157211 */ /* 0x000fe200008f0eff */
[C---:B------:R-:W-:Y:S01]  /*3400*/  IMAD.WIDE R22, R3.reuse, 0x2, R22 ;  /* 0x0000000203167825 */ /* 0x040fe200078e0216 */
[----:B------:R-:W4:Y:S03]  /*3410*/  LDG.E.U16 R108, desc[UR16][R108.64] ;  /* 0x000000106c6c7981 */ /* 0x000f26000c1e1500 */
[C---:B------:R-:W-:Y:S01]  /*3420*/  IMAD.WIDE R18, R3.reuse, 0x2, R154 ;  /* 0x0000000203127825 */ /* 0x040fe200078e029a */
[----:B------:R0:W4:Y:S03]  /*3430*/  LDG.E.U16 R112, desc[UR16][R22.64] ;  /* 0x0000001016707981 */ /* 0x000126000c1e1500 */
[C---:B------:R-:W-:Y:S01]  /*3440*/  IMAD.WIDE R20, R3.reuse, 0x2, R20 ;  /* 0x0000000203147825 */ /* 0x040fe200078e0214 */
[----:B------:R-:W-:Y:S01]  /*3450*/  UMOV UR13, 0x40000040 ;  /* 0x40000040000d7882 */ /* 0x000fe20000000000 */
[----:B------:R1:W4:Y:S02]  /*3460*/  LDG.E.U16 R19, desc[UR16][R18.64] ;  /* 0x0000001012137981 */ /* 0x000324000c1e1500 */
[----:B------:R-:W-:-:S02]  /*3470*/  IMAD.WIDE R90, R3, 0x2, R148 ;  /* 0x00000002035a7825 */ /* 0x000fc400078e0294 */
[----:B------:R1:W4:Y:S02]  /*3480*/  LDG.E.U16 R104, desc[UR16][R20.64] ;  /* 0x0000001014687981 */ /* 0x000324000c1e1500 */
[----:B------:R-:W-:Y:S02]  /*3490*/  IMAD.IADD R138, R133, 0x1, R194 ;  /* 0x00000001858a7824 */ /* 0x000fe400078e02c2 */
[C---:B0-----:R-:W-:Y:S01]  /*34a0*/  IMAD R23, R193.reuse, 0x24, RZ ;  /* 0x00000024c1177824 */ /* 0x041fe200078e02ff */
[----:B------:R0:W4:Y:S01]  /*34b0*/  LDG.E.U16 R113, desc[UR16][R90.64] ;  /* 0x000000105a717981 */ /* 0x000122000c1e1500 */
[----:B------:R-:W-:Y:S01]  /*34c0*/  IMAD R22, R193, 0x48, RZ ;  /* 0x00000048c1167824 */ /* 0x000fe200078e02ff */
[-C--:B------:R-:W-:Y:S01]  /*34d0*/  IADD3 R114, P3, R17, R194.reuse, RZ ;  /* 0x000000c211727210 */ /* 0x080fe20007f7e0ff */
[C---:B-1----:R-:W-:Y:S01]  /*34e0*/  IMAD R18, R193.reuse, 0x11, RZ ;  /* 0x00000011c1127824 */ /* 0x042fe200078e02ff */
[----:B------:R-:W4:Y:S01]  /*34f0*/  LDL.64 R210, [R1+0x60] ;  /* 0x0000600001d27983 */ /* 0x000f220000100a00 */
[C---:B------:R-:W-:Y:S01]  /*3500*/  IMAD R20, R193.reuse, 0x4a, RZ ;  /* 0x0000004ac1147824 */ /* 0x040fe200078e02ff */
[C---:B------:R-:W-:Y:S01]  /*3510*/  LEA.HI.X.SX32 R117, R193.reuse, R195, 0x1, P2 ;  /* 0x000000c3c1757211 */ /* 0x040fe200010f0eff */
[----:B------:R-:W-:Y:S01]  /*3520*/  IMAD R21, R193, 0x12, RZ ;  /* 0x00000012c1157824 */ /* 0x000fe200078e02ff */
[-C--:B------:R-:W-:Y:S01]  /*3530*/  IADD3 R106, P4, R23, R194.reuse, RZ ;  /* 0x000000c2176a7210 */ /* 0x080fe20007f9e0ff */
[----:B------:R-:W4:Y:S01]  /*3540*/  LDL.64 R236, [R1+0x40] ;  /* 0x0000400001ec7983 */ /* 0x000f220000100a00 */
[----:B0-----:R-:W-:Y:S01]  /*3550*/  IMAD.WIDE R90, R3, 0x2, R138 ;  /* 0x00000002035a7825 */ /* 0x001fe200078e028a */
[----:B------:R-:W-:-:S02]  /*3560*/  IADD3 R22, P1, R22, R194, RZ ;  /* 0x000000c216167210 */ /* 0x000fc40007f3e0ff */
[-C--:B------:R-:W-:Y:S01]  /*3570*/  IADD3 R20, P2, R20, R194.reuse, RZ ;  /* 0x000000c214147210 */ /* 0x080fe20007f5e0ff */
[----:B------:R-:W-:Y:S01]  /*3580*/  IMAD R88, R193, 0x25, RZ ;  /* 0x00000025c1587824 */ /* 0x000fe200078e02ff */
[-C--:B------:R-:W-:Y:S01]  /*3590*/  LEA.HI.X.SX32 R115, R18, R195.reuse, 0x1, P3 ;  /* 0x000000c312737211 */ /* 0x080fe200018f0eff */
[----:B------:R-:W4:Y:S01]  /*35a0*/  LDL.64 R238, [R1+0x50] ;  /* 0x0000500001ee7983 */ /* 0x000f220000100a00 */
[-C--:B------:R-:W-:Y:S01]  /*35b0*/  LEA.HI.X.SX32 R107, R21, R195.reuse, 0x1, P4 ;  /* 0x000000c3156b7211 */ /* 0x080fe200020f0eff */
[C---:B------:R-:W-:Y:S02]  /*35c0*/  IMAD R11, R193.reuse, 0x23, RZ ;  /* 0x00000023c10b7824 */ /* 0x040fe400078e02ff */
[----:B------:R0:W4:Y:S01]  /*35d0*/  LDG.E.U16 R18, desc[UR16][R90.64] ;  /* 0x000000105a127981 */ /* 0x000122000c1e1500 */
[----:B------:R-:W-:Y:S01]  /*35e0*/  IMAD R17, R193, 0x9, RZ ;  /* 0x00000009c1117824 */ /* 0x000fe200078e02ff */
[----:B------:R-:W-:Y:S02]  /*35f0*/  LEA.HI.X.SX32 R23, R23, R195, 0x1, P1 ;  /* 0x000000c317177211 */ /* 0x000fe400008f0eff */
[-C--:B------:R-:W-:Y:S01]  /*3600*/  IADD3 R96, P0, R96, R194.reuse, RZ ;  /* 0x000000c260607210 */ /* 0x080fe20007f1e0ff */
[----:B------:R-:W4:Y:S04]  /*3610*/  LDL.64 R216, [R1+0x10] ;  /* 0x0000100001d87983 */ /* 0x000f280000100a00 */
[----:B------:R-:W4:Y:S01]  /*3620*/  LDL.64 R228, [R1+0x20] ;  /* 0x0000200001e47983 */ /* 0x000f220000100a00 */
[----:B0-----:R-:W-:-:S02]  /*3630*/  IADD3 R90, P3, R21, R194, RZ ;  /* 0x000000c2155a7210 */ /* 0x001fc40007f7e0ff */
[-C--:B------:R-:W-:Y:S01]  /*3640*/  LEA.HI.X.SX32 R21, R88, R195.reuse, 0x1, P2 ;  /* 0x000000c358157211 */ /* 0x080fe200010f0eff */
[----:B------:R-:W-:Y:S01]  /*3650*/  IMAD.WIDE R22, R3, 0x2, R22 ;  /* 0x0000000203167825 */ /* 0x000fe200078e0216 */
[-C--:B------:R-:W-:Y:S01]  /*3660*/  LEA.HI.X.SX32 R97, R11, R195.reuse, 0x1, P0 ;  /* 0x000000c30b617211 */ /* 0x080fe200000f0eff */
[----:B------:R-:W4:Y:S01]  /*3670*/  LDL.64 R232, [R1+0x38] ;  /* 0x0000380001e87983 */ /* 0x000f220000100a00 */
[----:B------:R-:W-:Y:S01]  /*3680*/  LEA.HI.X.SX32 R91, R17, R195, 0x1, P3 ;  /* 0x000000c3115b7211 */ /* 0x000fe200018f0eff */
[----:B------:R-:W-:Y:S02]  /*3690*/  IMAD.WIDE R20, R3, 0x2, R20 ;  /* 0x0000000203147825 */ /* 0x000fe400078e0214 */
[----:B------:R0:W4:Y:S02]  /*36a0*/  LDG.E.U16 R92, desc[UR16][R22.64] ;  /* 0x00000010165c7981 */ /* 0x000124000c1e1500 */
[----:B------:R-:W-:Y:S02]  /*36b0*/  IMAD R17, R193, 0x26, RZ ;  /* 0x00000026c1117824 */ /* 0x000fe400078e02ff */
[----:B------:R-:W-:Y:S01]  /*36c0*/  IMAD.WIDE R114, R3, 0x2, R114 ;  /* 0x0000000203727825 */ /* 0x000fe200078e0272 */
[----:B------:R1:W4:Y:S03]  /*36d0*/  LDG.E.U16 R88, desc[UR16][R20.64] ;  /* 0x0000001014587981 */ /* 0x000326000c1e1500 */
[----:B------:R-:W-:Y:S01]  /*36e0*/  IMAD R11, R193, 0x28, RZ ;  /* 0x00000028c10b7824 */ /* 0x000fe200078e02ff */
[----:B------:R-:W4:Y:S01]  /*36f0*/  LDL.64 R220, [R1+0x18] ;  /* 0x0000180001dc7983 */ /* 0x000f220000100a00 */
[----:B------:R-:W-:Y:S01]  /*3700*/  IMAD.WIDE R96, R3, 0x2, R96 ;  /* 0x0000000203607825 */ /* 0x000fe200078e0260 */
[----:B------:R-:W-:-:S03]  /*3710*/  IADD3 R102, P3, R17, R194, RZ ;  /* 0x000000c211667210 */ /* 0x000fc60007f7e0ff */
[----:B------:R-:W-:Y:S01]  /*3720*/  IMAD.WIDE R90, R3, 0x2, R90 ;  /* 0x00000002035a7825 */ /* 0x000fe200078e025a */
[-C--:B0-----:R-:W-:Y:S01]  /*3730*/  IADD3 R22, P2, R94, R194.reuse, RZ ;  /* 0x000000c25e167210 */ /* 0x081fe20007f5e0ff */
[----:B------:R-:W4:Y:S02]  /*3740*/  LDG.E.U16 R114, desc[UR16][R114.64] ;  /* 0x0000001072727981 */ /* 0x000f24000c1e1500 */
[C---:B------:R-:W-:Y:S02]  /*3750*/  IMAD R16, R193.reuse, 0x36, RZ ;  /* 0x00000036c1107824 */ /* 0x040fe400078e02ff */
[C---:B-1----:R-:W-:Y:S02]  /*3760*/  IMAD R21, R193.reuse, 0x13, RZ ;  /* 0x00000013c1157824 */ /* 0x042fe400078e02ff */
[----:B------:R-:W-:Y:S01]  /*3770*/  IMAD R23, R193, 0xa, RZ ;  /* 0x0000000ac1177824 */ /* 0x000fe200078e02ff */
[----:B------:R-:W-:Y:S01]  /*3780*/  IADD3 R20, P4, R11, R194, RZ ;  /* 0x000000c20b147210 */ /* 0x000fe20007f9e0ff */
[----:B------:R-:W-:Y:S01]  /*3790*/  IMAD.IADD R144, R16, 0x1, R194 ;  /* 0x0000000110907824 */ /* 0x000fe200078e02c2 */
[----:B------:R0:W4:Y:S01]  /*37a0*/  LDG.E.U16 R99, desc[UR16][R96.64] ;  /* 0x0000001060637981 */ /* 0x000122000c1e1500 */
[----:B------:R-:W-:-:S03]  /*37b0*/  LEA.HI.X.SX32 R103, R21, R195, 0x1, P3 ;  /* 0x000000c315677211 */ /* 0x000fc600018f0eff */
[----:B------:R1:W4:Y:S01]  /*37c0*/  LDG.E.U16 R115, desc[UR16][R90.64] ;  /* 0x000000105a737981 */ /* 0x000322000c1e1500 */
[----:B------:R-:W-:Y:S01]  /*37d0*/  LEA.HI.X.SX32 R21, R94, R195, 0x1, P4 ;  /* 0x000000c35e157211 */ /* 0x000fe200020f0eff */
[----:B------:R-:W-:-:S04]  /*37e0*/  IMAD.WIDE R100, R3, 0x2, R144 ;  /* 0x0000000203647825 */ /* 0x000fc800078e0290 */
[----:B0-----:R-:W-:Y:S01]  /*37f0*/  IMAD R96, R193, 0x4c, RZ ;  /* 0x0000004cc1607824 */ /* 0x001fe200078e02ff */
[-C--:B-1----:R-:W-:Y:S01]  /*3800*/  IADD3 R90, P1, R23, R194.reuse, RZ ;  /* 0x000000c2175a7210 */ /* 0x082fe20007f3e0ff */
[----:B------:R-:W-:Y:S01]  /*3810*/  IMAD.WIDE R106, R3, 0x2, R106 ;  /* 0x00000002036a7825 */ /* 0x000fe200078e026a */
[-C--:B------:R-:W-:Y:S01]  /*3820*/  LEA.HI.X.SX32 R23, R23, R195.reuse, 0x1, P2 ;  /* 0x000000c317177211 */ /* 0x080fe200010f0eff */
[----:B------:R-:W4:Y:S01]  /*3830*/  LDG.E.U16 R100, desc[UR16][R100.64] ;  /* 0x0000001064647981 */ /* 0x000f22000c1e1500 */
[----:B------:R-:W-:Y:S01]  /*3840*/  IADD3 R96, P0, R96, R194, RZ ;  /* 0x000000c260607210 */ /* 0x000fe20007f1e0ff */
[C---:B------:R-:W-:Y:S02]  /*3850*/  IMAD.WIDE R102, R3.reuse, 0x2, R102 ;  /* 0x0000000203667825 */ /* 0x040fe400078e0266 */
[----:B------:R-:W4:Y:S02]  /*3860*/  LDG.E.U16 R106, desc[UR16][R106.64] ;  /* 0x000000106a6a7981 */ /* 0x000f24000c1e1500 */
[----:B------:R-:W-:Y:S01]  /*3870*/  IMAD.WIDE R22, R3, 0x2, R22 ;  /* 0x0000000203167825 */ /* 0x000fe200078e0216 */
[----:B------:R-:W-:-:S03]  /*3880*/  LEA.HI.X.SX32 R97, R17, R195, 0x1, P0 ;  /* 0x000000c311617211 */ /* 0x000fc600000f0eff */
[----:B------:R-:W-:Y:S01]  /*3890*/  IMAD.WIDE R20, R3, 0x2, R20 ;  /* 0x0000000203147825 */ /* 0x000fe200078e0214 */
[----:B------:R0:W4:Y:S03]  /*38a0*/  LDG.E.U16 R101, desc[UR16][R102.64] ;  /* 0x0000001066657981 */ /* 0x000126000c1e1500 */
[----:B------:R-:W-:Y:S01]  /*38b0*/  IMAD R91, R193, 0x5, RZ ;  /* 0x00000005c15b7824 */ /* 0x000fe200078e02ff */
[----:B------:R1:W4:Y:S01]  /*38c0*/  LDG.E.U16 R107, desc[UR16][R22.64] ;  /* 0x00000010166b7981 */ /* 0x000322000c1e1500 */
[----:B------:R-:W-:-:S03]  /*38d0*/  IMAD.WIDE R96, R3, 0x2, R96 ;  /* 0x0000000203607825 */ /* 0x000fc600078e0260 */
[----:B------:R1:W4:Y:S01]  /*38e0*/  LDG.E.U16 R94, desc[UR16][R20.64] ;  /* 0x00000010145e7981 */ /* 0x000322000c1e1500 */
[----:B0-----:R-:W-:Y:S01]  /*38f0*/  IMAD R102, R193, 0x52, RZ ;  /* 0x00000052c1667824 */ /* 0x001fe200078e02ff */
[----:B------:R-:W-:Y:S02]  /*3900*/  LEA.HI.X.SX32 R91, R91, R195, 0x1, P1 ;  /* 0x000000c35b5b7211 */ /* 0x000fe400008f0eff */
[----:B------:R0:W4:Y:S01]  /*3910*/  LDG.E.U16 R17, desc[UR16][R96.64] ;  /* 0x0000001060117981 */ /* 0x000122000c1e1500 */
[C---:B-1----:R-:W-:Y:S01]  /*3920*/  IMAD R22, R193.reuse, 0x54, RZ ;  /* 0x00000054c1167824 */ /* 0x042fe200078e02ff */
[-C--:B------:R-:W-:Y:S01]  /*3930*/  IADD3 R110, P0, R110, R194.reuse, RZ ;  /* 0x000000c26e6e7210 */ /* 0x080fe20007f1e0ff */
[C---:B------:R-:W-:Y:S02]  /*3940*/  IMAD R23, R193.reuse, 0x2a, RZ ;  /* 0x0000002ac1177824 */ /* 0x040fe400078e02ff */
[C---:B------:R-:W-:Y:S01]  /*3950*/  IMAD R20, R193.reuse, 0x56, RZ ;  /* 0x00000056c1147824 */ /* 0x040fe200078e02ff */
[-C--:B------:R-:W-:Y:S01]  /*3960*/  IADD3 R102, P1, R102, R194.reuse, RZ ;  /* 0x000000c266667210 */ /* 0x080fe20007f3e0ff */
[----:B------:R-:W-:Y:S01]  /*3970*/  IMAD R21, R193, 0x29, RZ ;  /* 0x00000029c1157824 */ /* 0x000fe200078e02ff */
[-C--:B------:R-:W-:Y:S01]  /*3980*/  IADD3 R22, P2, R22, R194.reuse, RZ ;  /* 0x000000c216167210 */ /* 0x080fe20007f5e0ff */
[----:B------:R-:W-:Y:S01]  /*3990*/  IMAD.WIDE R90, R3, 0x2, R90 ;  /* 0x00000002035a7825 */ /* 0x000fe200078e025a */
[----:B------:R-:W-:-:S02]  /*39a0*/  IADD3 R20, P3, R20, R194, RZ ;  /* 0x000000c214147210 */ /* 0x000fc40007f7e0ff */
[-C--:B------:R-:W-:Y:S02]  /*39b0*/  LEA.HI.X.SX32 R111, R11, R195.reuse, 0x1, P0 ;  /* 0x000000c30b6f7211 */ /* 0x080fe400000f0eff */
[----:B0-----:R-:W-:Y:S01]  /*39c0*/  IADD3 R96, P4, R23, R194, RZ ;  /* 0x000000c217607210 */ /* 0x001fe20007f9e0ff */
[----:B------:R0:W4:Y:S01]  /*39d0*/  LDG.E.U16 R91, desc[UR16][R90.64] ;  /* 0x000000105a5b7981 */ /* 0x000122000c1e1500 */
[-C--:B------:R-:W-:Y:S02]  /*39e0*/  LEA.HI.X.SX32 R103, R21, R195.reuse, 0x1, P1 ;  /* 0x000000c315677211 */ /* 0x080fe400008f0eff */
[-C--:B------:R-:W-:Y:S02]  /*39f0*/  LEA.HI.X.SX32 R23, R23, R195.reuse, 0x1, P2 ;  /* 0x000000c317177211 */ /* 0x080fe400010f0eff */
[----:B------:R-:W-:Y:S01]  /*3a00*/  LEA.HI.X.SX32 R21, R98, R195, 0x1, P3 ;  /* 0x000000c362157211 */ /* 0x000fe200018f0eff */
[----:B------:R-:W-:-:S04]  /*3a10*/  IMAD.WIDE R110, R3, 0x2, R110 ;  /* 0x00000002036e7825 */ /* 0x000fc800078e026e */
[----:B------:R-:W-:Y:S01]  /*3a20*/  IMAD.WIDE R102, R3, 0x2, R102 ;  /* 0x0000000203667825 */ /* 0x000fe200078e0266 */
[----:B------:R-:W4:Y:S03]  /*3a30*/  LDG.E.U16 R11, desc[UR16][R110.64] ;  /* 0x000000106e0b7981 */ /* 0x000f26000c1e1500 */
[----:B0-----:R-:W-:Y:S02]  /*3a40*/  IMAD R90, R193, 0x15, RZ ;  /* 0x00000015c15a7824 */ /* 0x001fe400078e02ff */
[----:B------:R-:W-:-:S04]  /*3a50*/  IMAD.WIDE R22, R3, 0x2, R22 ;  /* 0x0000000203167825 */ /* 0x000fc800078e0216 */
[----:B------:R-:W-:Y:S01]  /*3a60*/  IMAD.WIDE R20, R3, 0x2, R20 ;  /* 0x0000000203147825 */ /* 0x000fe200078e0214 */
[----:B------:R-:W4:Y:S01]  /*3a70*/  LDG.E.U16 R111, desc[UR16][R102.64] ;  /* 0x00000010666f7981 */ /* 0x000f22000c1e1500 */
[----:B------:R-:W-:-:S03]  /*3a80*/  LEA.HI.X.SX32 R97, R90, R195, 0x1, P4 ;  /* 0x000000c35a617211 */ /* 0x000fc600020f0eff */
[----:B------:R0:W4:Y:S04]  /*3a90*/  LDG.E.U16 R98, desc[UR16][R20.64] ;  /* 0x0000001014627981 */ /* 0x000128000c1e1500 */
[----:B------:R1:W4:Y:S01]  /*3aa0*/  LDG.E.U16 R103, desc[UR16][R22.64] ;  /* 0x0000001016677981 */ /* 0x000322000c1e1500 */
[----:B------:R-:W-:-:S04]  /*3ab0*/  IMAD.WIDE R96, R3, 0x2, R96 ;  /* 0x0000000203607825 */ /* 0x000fc800078e0260 */
[C---:B0-----:R-:W-:Y:S01]  /*3ac0*/  IMAD R20, R193.reuse, 0x6c, RZ ;  /* 0x0000006cc1147824 */ /* 0x041fe200078e02ff */
[----:B------:R0:W4:Y:S01]  /*3ad0*/  LDG.E.U16 R90, desc[UR16][R96.64] ;  /* 0x00000010605a7981 */ /* 0x000122000c1e1500 */
[C---:B-1----:R-:W-:Y:S02]  /*3ae0*/  IMAD R22, R193.reuse, 0x5a, RZ ;  /* 0x0000005ac1167824 */ /* 0x042fe400078e02ff */
[C---:B------:R-:W-:Y:S01]  /*3af0*/  IMAD R21, R193.reuse, 0x2d, RZ ;  /* 0x0000002dc1157824 */ /* 0x040fe200078e02ff */
[-C--:B------:R-:W-:Y:S02]  /*3b00*/  IADD3 R20, P4, R20, R194.reuse, RZ ;  /* 0x000000c214147210 */ /* 0x080fe40007f9e0ff */
[-C--:B------:R-:W-:Y:S01]  /*3b10*/  IADD3 R22, P0, R22, R194.reuse, RZ ;  /* 0x000000c216167210 */ /* 0x080fe20007f1e0ff */
[C---:B0-----:R-:W-:Y:S01]  /*3b20*/  IMAD R96, R193.reuse, 0x66, RZ ;  /* 0x00000066c1607824 */ /* 0x041fe200078e02ff */
[----:B------:R-:W-:Y:S01]  /*3b30*/  IADD3 R118, P3, R118, R194, RZ ;  /* 0x000000c276767210 */ /* 0x000fe20007f7e0ff */
[----:B------:R-:W-:Y:S01]  /*3b40*/  IMAD R102, R193, 0x35, RZ ;  /* 0x00000035c1667824 */ /* 0x000fe200078e02ff */
[-C--:B------:R-:W-:Y:S01]  /*3b50*/  LEA.HI.X.SX32 R23, R21, R195.reuse, 0x1, P0 ;  /* 0x000000c315177211 */ /* 0x080fe200000f0eff */
[----:B------:R-:W-:Y:S01]  /*3b60*/  IMAD R109, R193, 0x31, RZ ;  /* 0x00000031c16d7824 */ /* 0x000fe200078e02ff */
[----:B------:R-:W-:-:S02]  /*3b70*/  LEA.HI.X.SX32 R21, R16, R195, 0x1, P4 ;  /* 0x000000c310157211 */ /* 0x000fc400020f0eff */
[-C--:B------:R-:W-:Y:S01]  /*3b80*/  IADD3 R120, P1, R120, R194.reuse, RZ ;  /* 0x000000c278787210 */ /* 0x080fe20007f3e0ff */
[----:B------:R-:W-:Y:S01]  /*3b90*/  IMAD R97, R193, 0x33, RZ ;  /* 0x00000033c1617824 */ /* 0x000fe200078e02ff */
[----:B------:R-:W-:Y:S01]  /*3ba0*/  IADD3 R96, P2, R96, R194, RZ ;  /* 0x000000c260607210 */ /* 0x000fe20007f5e0ff */
[----:B------:R-:W-:Y:S01]  /*3bb0*/  IMAD.WIDE R20, R3, 0x2, R20 ;  /* 0x0000000203147825 */ /* 0x000fe200078e0214 */
[-C--:B------:R-:W-:Y:S02]  /*3bc0*/  LEA.HI.X.SX32 R119, R102, R195.reuse, 0x1, P3 ;  /* 0x000000c366777211 */ /* 0x080fe400018f0eff */
[-C--:B------:R-:W-:Y:S01]  /*3bd0*/  LEA.HI.X.SX32 R121, R109, R195.reuse, 0x1, P1 ;  /* 0x000000c36d797211 */ /* 0x080fe200008f0eff */
[----:B------:R-:W-:Y:S01]  /*3be0*/  IMAD.WIDE R116, R3, 0x2, R116 ;  /* 0x0000000203747825 */ /* 0x000fe200078e0274 */
[----:B------:R-:W-:Y:S01]  /*3bf0*/  LEA.HI.X.SX32 R97, R97, R195, 0x1, P2 ;  /* 0x000000c361617211 */ /* 0x000fe200010f0eff */
[----:B------:R0:W4:Y:S02]  /*3c00*/  LDG.E.U16 R16, desc[UR16][R20.64] ;  /* 0x0000001014107981 */ /* 0x000124000c1e1500 */
[----:B------:R-:W-:-:S02]  /*3c10*/  IMAD.WIDE R22, R3, 0x2, R22 ;  /* 0x0000000203167825 */ /* 0x000fc400078e0216 */
[----:B------:R1:W4:Y:S02]  /*3c20*/  LDG.E.U16 R116, desc[UR16][R116.64] ;  /* 0x0000001074747981 */ /* 0x000324000c1e1500 */
[C---:B------:R-:W-:Y:S01]  /*3c30*/  IMAD.WIDE R118, R3.reuse, 0x2, R118 ;  /* 0x0000000203767825 */ /* 0x040fe200078e0276 */
[----:B------:R-:W-:Y:S01]  /*3c40*/  IADD3 R124, P0, R124, R194, RZ ;  /* 0x000000c27c7c7210 */ /* 0x000fe20007f1e0ff */
[----:B------:R-:W4:Y:S02]  /*3c50*/  LDG.E.U16 R23, desc[UR16][R22.64] ;  /* 0x0000001016177981 */ /* 0x000f24000c1e1500 */
[----:B------:R-:W-:-:S04]  /*3c60*/  IMAD.WIDE R120, R3, 0x2, R120 ;  /* 0x0000000203787825 */ /* 0x000fc800078e0278 */
[C---:B0-----:R-:W-:Y:S01]  /*3c70*/  IMAD R20, R193.reuse, 0x7a, RZ ;  /* 0x0000007ac1147824 */ /* 0x041fe200078e02ff */
[----:B------:R0:W4:Y:S01]  /*3c80*/  LDG.E.U16 R110, desc[UR16][R120.64] ;  /* 0x00000010786e7981 */ /* 0x000122000c1e1500 */
[C---:B------:R-:W-:Y:S02]  /*3c90*/  IMAD R109, R193.reuse, 0x6, RZ ;  /* 0x00000006c16d7824 */ /* 0x040fe400078e02ff */
[----:B-1----:R-:W-:Y:S01]  /*3ca0*/  IMAD R117, R193, 0xc, RZ ;  /* 0x0000000cc1757824 */ /* 0x002fe200078e02ff */
[----:B------:R1:W4:Y:S01]  /*3cb0*/  LDG.E.U16 R22, desc[UR16][R118.64] ;  /* 0x0000001076167981 */ /* 0x000322000c1e1500 */
[----:B------:R-:W-:Y:S01]  /*3cc0*/  IMAD.WIDE R96, R3, 0x2, R96 ;  /* 0x0000000203607825 */ /* 0x000fe200078e0260 */
[----:B------:R-:W-:-:S03]  /*3cd0*/  IADD3 R20, P2, R20, R194, RZ ;  /* 0x000000c214147210 */ /* 0x000fc60007f5e0ff */
[C---:B------:R-:W-:Y:S02]  /*3ce0*/  IMAD R21, R193.reuse, 0x39, RZ ;  /* 0x00000039c1157824 */ /* 0x040fe400078e02ff */
[----:B------:R-:W-:Y:S01]  /*3cf0*/  IMAD R102, R193, 0x3d, RZ ;  /* 0x0000003dc1667824 */ /* 0x000fe200078e02ff */
[-C--:B0-----:R-:W-:Y:S01]  /*3d00*/  IADD3 R120, P3, R109, R194.reuse, RZ ;  /* 0x000000c26d787210 */ /* 0x081fe20007f7e0ff */
[----:B------:R0:W4:Y:S01]  /*3d10*/  LDG.E.U16 R97, desc[UR16][R96.64] ;  /* 0x0000001060617981 */ /* 0x000122000c1e1500 */
[----:B-1----:R-:W-:Y:S01]  /*3d20*/  IMAD R119, R193, 0x3, RZ ;  /* 0x00000003c1777824 */ /* 0x002fe200078e02ff */
[----:B------:R-:W-:Y:S02]  /*3d30*/  IADD3 R118, P4, R117, R194, RZ ;  /* 0x000000c275767210 */ /* 0x000fe40007f9e0ff */
[-C--:B------:R-:W-:Y:S02]  /*3d40*/  LEA.HI.X.SX32 R125, R21, R195.reuse, 0x1, P0 ;  /* 0x000000c3157d7211 */ /* 0x080fe400000f0eff */
[----:B------:R-:W-:-:S02]  /*3d50*/  LEA.HI.X.SX32 R21, R102, R195, 0x1, P2 ;  /* 0x000000c366157211 */ /* 0x000fc400010f0eff */
[-C--:B------:R-:W-:Y:S01]  /*3d60*/  LEA.HI.X.SX32 R121, R119, R195.reuse, 0x1, P3 ;  /* 0x000000c377797211 */ /* 0x080fe200018f0eff */
[----:B0-----:R-:W-:Y:S01]  /*3d70*/  IMAD R96, R193, 0x3b, RZ ;  /* 0x0000003bc1607824 */ /* 0x001fe200078e02ff */
[----:B------:R-:W-:Y:S02]  /*3d80*/  IADD3 R122, P1, R122, R194, RZ ;  /* 0x000000c27a7a7210 */ /* 0x000fe40007f3e0ff */
[-C--:B------:R-:W-:Y:S01]  /*3d90*/  LEA.HI.X.SX32 R119, R109, R195.reuse, 0x1, P4 ;  /* 0x000000c36d777211 */ /* 0x080fe200020f0eff */
[----:B------:R-:W-:Y:S01]  /*3da0*/  IMAD.WIDE R20, R3, 0x2, R20 ;  /* 0x0000000203147825 */ /* 0x000fe200078e0214 */
[----:B------:R-:W-:-:S03]  /*3db0*/  LEA.HI.X.SX32 R123, R96, R195, 0x1, P1 ;  /* 0x000000c3607b7211 */ /* 0x000fc600008f0eff */
[C---:B------:R-:W-:Y:S02]  /*3dc0*/  IMAD.WIDE R124, R3.reuse, 0x2, R124 ;  /* 0x00000002037c7825 */ /* 0x040fe400078e027c */
[----:B------:R-:W4:Y:S02]  /*3dd0*/  LDG.E.U16 R21, desc[UR16][R20.64] ;  /* 0x0000001014157981 */ /* 0x000f24000c1e1500 */
[C---:B------:R-:W-:Y:S02]  /*3de0*/  IMAD.WIDE R118, R3.reuse, 0x2, R118 ;  /* 0x0000000203767825 */ /* 0x040fe400078e0276 */
[----:B------:R0:W4:Y:S02]  /*3df0*/  LDG.E.U16 R109, desc[UR16][R124.64] ;  /* 0x000000107c6d7981 */ /* 0x000124000c1e1500 */
[----:B------:R-:W-:-:S04]  /*3e00*/  IMAD.WIDE R120, R3, 0x2, R120 ;  /* 0x0000000203787825 */ /* 0x000fc800078e0278 */
[----:B------:R-:W-:Y:S01]  /*3e10*/  IMAD.WIDE R122, R3, 0x2, R122 ;  /* 0x00000002037a7825 */ /* 0x000fe200078e027a */
[----:B------:R1:W4:Y:S03]  /*3e20*/  LDG.E.U16 R20, desc[UR16][R118.64] ;  /* 0x0000001076147981 */ /* 0x000326000c1e1500 */
[C---:B0-----:R-:W-:Y:S01]  /*3e30*/  IMAD R124, R193.reuse, 0xe, RZ ;  /* 0x0000000ec17c7824 */ /* 0x041fe200078e02ff */
[----:B------:R0:W4:Y:S01]  /*3e40*/  LDG.E.U16 R102, desc[UR16][R120.64] ;  /* 0x0000001078667981 */ /* 0x000122000c1e1500 */
[C---:B------:R-:W-:Y:S01]  /*3e50*/  IMAD R125, R193.reuse, 0xd, RZ ;  /* 0x0000000dc17d7824 */ /* 0x040fe200078e02ff */
[-C--:B------:R-:W-:Y:S02]  /*3e60*/  IADD3 R130, P3, R130, R194.reuse, RZ ;  /* 0x000000c282827210 */ /* 0x080fe40007f7e0ff */
[----:B------:R3:W4:Y:S01]  /*3e70*/  LDG.E.U16 R96, desc[UR16][R122.64] ;  /* 0x000000107a607981 */ /* 0x000722000c1e1500 */
[C---:B-1----:R-:W-:Y:S01]  /*3e80*/  IMAD R118, R193.reuse, 0x1c, RZ ;  /* 0x0000001cc1767824 */ /* 0x042fe200078e02ff */
[----:B------:R-:W-:Y:S01]  /*3e90*/  IADD3 R128, P1, R128, R194, RZ ;  /* 0x000000c280807210 */ /* 0x000fe20007f3e0ff */
[----:B------:R-:W-:-:S02]  /*3ea0*/  IMAD R119, R193, 0xb, RZ ;  /* 0x0000000bc1777824 */ /* 0x000fc400078e02ff */
[C---:B0-----:R-:W-:Y:S01]  /*3eb0*/  IMAD R121, R193.reuse, 0x7, RZ ;  /* 0x00000007c1797824 */ /* 0x041fe200078e02ff */
[-C--:B------:R-:W-:Y:S02]  /*3ec0*/  IADD3 R118, P4, R118, R194.reuse, RZ ;  /* 0x000000c276767210 */ /* 0x080fe40007f9e0ff */
[CC--:B---3--:R-:W-:Y:S01]  /*3ed0*/  IADD3 R122, P0, R124.reuse, R194.reuse, RZ ;  /* 0x000000c27c7a7210 */ /* 0x0c8fe20007f1e0ff */
[----:B------:R-:W-:Y:S01]  /*3ee0*/  IMAD R120, R193, 0x18, RZ ;  /* 0x00000018c1787824 */ /* 0x000fe200078e02ff */
[-C--:B------:R-:W-:Y:S02]  /*3ef0*/  LEA.HI.X.SX32 R131, R125, R195.reuse, 0x1, P3 ;  /* 0x000000c37d837211 */ /* 0x080fe400018f0eff */
[-C--:B------:R-:W-:Y:S02]  /*3f00*/  LEA.HI.X.SX32 R123, R121, R195.reuse, 0x1, P0 ;  /* 0x000000c3797b7211 */ /* 0x080fe400000f0eff */
[-C--:B------:R-:W-:Y:S02]  /*3f10*/  LEA.HI.X.SX32 R129, R119, R195.reuse, 0x1, P1 ;  /* 0x000000c377817211 */ /* 0x080fe400008f0eff */
[----:B------:R-:W-:Y:S01]  /*3f20*/  LEA.HI.X.SX32 R119, R124, R195, 0x1, P4 ;  /* 0x000000c37c777211 */ /* 0x000fe200020f0eff */
[----:B------:R-:W-:Y:S01]  /*3f30*/  IMAD.WIDE R130, R3, 0x2, R130 ;  /* 0x0000000203827825 */ /* 0x000fe200078e0282 */
[----:B------:R-:W-:-:S03]  /*3f40*/  IADD3 R120, P2, R120, R194, RZ ;  /* 0x000000c278787210 */ /* 0x000fc60007f5e0ff */
[----:B------:R-:W-:Y:S01]  /*3f50*/  IMAD.WIDE R122, R3, 0x2, R122 ;  /* 0x00000002037a7825 */ /* 0x000fe200078e027a */
[----:B------:R-:W-:Y:S01]  /*3f60*/  LEA.HI.X.SX32 R121, R117, R195, 0x1, P2 ;  /* 0x000000c375797211 */ /* 0x000fe200010f0eff */
[----:B------:R-:W3:Y:S02]  /*3f70*/  LDG.E.U16 R130, desc[UR16][R130.64] ;  /* 0x0000001082827981 */ /* 0x000ee4000c1e1500 */
[----:B------:R-:W-:Y:S02]  /*3f80*/  IMAD.WIDE R118, R3, 0x2, R118 ;  /* 0x0000000203767825 */ /* 0x000fe400078e0276 */
[----:B------:R0:W3:Y:S02]  /*3f90*/  LDG.E.U16 R117, desc[UR16][R122.64] ;  /* 0x000000107a757981 */ /* 0x0000e4000c1e1500 */
[----:B------:R-:W-:Y:S02]  /*3fa0*/  IMAD R124, R193, 0x70, RZ ;  /* 0x00000070c17c7824 */ /* 0x000fe400078e02ff */
[----:B------:R-:W-:Y:S01]  /*3fb0*/  IMAD.WIDE R128, R3, 0x2, R128 ;  /* 0x0000000203807825 */ /* 0x000fe200078e0280 */
[----:B------:R1:W3:Y:S03]  /*3fc0*/  LDG.E.U16 R131, desc[UR16][R118.64] ;  /* 0x0000001076837981 */ /* 0x0002e6000c1e1500 */
[----:B0-----:R-:W-:-:S02]  /*3fd0*/  IMAD R122, R193, 0x1e, RZ ;  /* 0x0000001ec17a7824 */ /* 0x001fc400078e02ff */
[----:B------:R-:W-:Y:S01]  /*3fe0*/  IMAD.WIDE R120, R3, 0x2, R120 ;  /* 0x0000000203787825 */ /* 0x000fe200078e0278 */
[-C--:B------:R-:W-:Y:S01]  /*3ff0*/  IADD3 R124, P2, R124, R194.reuse, RZ ;  /* 0x000000c27c7c7210 */ /* 0x080fe20007f5e0ff */
[----:B------:R-:W3:Y:S02]  /*4000*/  LDG.E.U16 R128, desc[UR16][R128.64] ;  /* 0x0000001080807981 */ /* 0x000ee4000c1e1500 */
[C---:B-1----:R-:W-:Y:S01]  /*4010*/  IMAD R118, R193.reuse, 0x60, RZ ;  /* 0x00000060c1767824 */ /* 0x042fe200078e02ff */
[----:B------:R-:W-:Y:S01]  /*4020*/  IADD3 R122, P4, R122, R194, RZ ;  /* 0x000000c27a7a7210 */ /* 0x000fe20007f9e0ff */
[----:B------:R-:W-:-:S03]  /*4030*/  IMAD R119, R193, 0xf, RZ ;  /* 0x0000000fc1777824 */ /* 0x000fc600078e02ff */
[-C--:B------:R-:W-:Y:S02]  /*4040*/  IADD3 R118, P0, R118, R194.reuse, RZ ;  /* 0x000000c276767210 */ /* 0x080fe40007f1e0ff */
[-C--:B------:R-:W-:Y:S01]  /*4050*/  LEA.HI.X.SX32 R123, R119, R195.reuse, 0x1, P4 ;  /* 0x000000c3777b7211 */ /* 0x080fe200020f0eff */
[----:B------:R0:W3:Y:S01]  /*4060*/  LDG.E.U16 R129, desc[UR16][R120.64] ;  /* 0x0000001078817981 */ /* 0x0000e2000c1e1500 */
[-C--:B------:R-:W-:Y:S02]  /*4070*/  LEA.HI.X.SX32 R119, R127, R195.reuse, 0x1, P0 ;  /* 0x000000c37f777211 */ /* 0x080fe400000f0eff */
[----:B------:R-:W-:Y:S01]  /*4080*/  LEA.HI.X.SX32 R125, R192, R195, 0x1, P2 ;  /* 0x000000c3c07d7211 */ /* 0x000fe200010f0eff */
[----:B0-----:R-:W-:Y:S02]  /*4090*/  IMAD R120, R193, 0x74, RZ ;  /* 0x00000074c1787824 */ /* 0x001fe400078e02ff */
[----:B------:R-:W-:Y:S01]  /*40a0*/  IMAD.WIDE R118, R3, 0x2, R118 ;  /* 0x0000000203767825 */ /* 0x000fe200078e0276 */
[----:B------:R-:W-:-:S02]  /*40b0*/  IADD3 R126, P1, R126, R194, RZ ;  /* 0x000000c27e7e7210 */ /* 0x000fc40007f3e0ff */
[----:B------:R-:W-:Y:S01]  /*40c0*/  IADD3 R120, P3, R120, R194, RZ ;  /* 0x000000c278787210 */ /* 0x000fe20007f7e0ff */
[C---:B------:R-:W-:Y:S01]  /*40d0*/  IMAD.WIDE R124, R3.reuse, 0x2, R124 ;  /* 0x00000002037c7825 */ /* 0x040fe200078e027c */
[-C--:B------:R-:W-:Y:S02]  /*40e0*/  LEA.HI.X.SX32 R127, R136, R195.reuse, 0x1, P1 ;  /* 0x000000c3887f7211 */ /* 0x080fe400008f0eff */
[----:B------:R-:W-:Y:S02]  /*40f0*/  LEA.HI.X.SX32 R121, R196, R195, 0x1, P3 ;  /* 0x000000c3c4797211 */ /* 0x000fe400018f0eff */
[----:B------:R0:W3:Y:S04]  /*4100*/  LDG.E.U16 R196, desc[UR16][R118.64] ;  /* 0x0000001076c47981 */ /* 0x0000e8000c1e1500 */
[----:B------:R1:W3:Y:S01]  /*4110*/  LDG.E.U16 R198, desc[UR16][R124.64] ;  /* 0x000000107cc67981 */ /* 0x0002e2000c1e1500 */
[----:B------:R-:W-:-:S04]  /*4120*/  IMAD.WIDE R126, R3, 0x2, R126 ;  /* 0x00000002037e7825 */ /* 0x000fc800078e027e */
[----:B------:R-:W-:Y:S01]  /*4130*/  IMAD.WIDE R120, R3, 0x2, R120 ;  /* 0x0000000203787825 */ /* 0x000fe200078e0278 */
[----:B------:R2:W3:Y:S03]  /*4140*/  LDG.E.U16 R197, desc[UR16][R126.64] ;  /* 0x000000107ec57981 */ /* 0x0004e6000c1e1500 */
[C---:B0-----:R-:W-:Y:S01]  /*4150*/  IMAD R118, R193.reuse, 0x58, RZ ;  /* 0x00000058c1767824 */ /* 0x041fe200078e02ff */
[----:B------:R-:W3:Y:S01]  /*4160*/  LDG.E.U16 R199, desc[UR16][R120.64] ;  /* 0x0000001078c77981 */ /* 0x000ee2000c1e1500 */
[----:B-1----:R-:W-:Y:S02]  /*4170*/  IMAD R124, R193, 0x78, RZ ;  /* 0x00000078c17c7824 */ /* 0x002fe400078e02ff */
[----:B------:R-:W-:-:S04]  /*4180*/  IMAD.WIDE R122, R3, 0x2, R122 ;  /* 0x00000002037a7825 */ /* 0x000fc800078e027a */
[----:B--2---:R-:W-:Y:S01]  /*4190*/  IMAD R126, R193, 0x68, RZ ;  /* 0x00000068c17e7824 */ /* 0x004fe200078e02ff */
[-C--:B------:R-:W-:Y:S01]  /*41a0*/  IADD3 R118, P0, R118, R194.reuse, RZ ;  /* 0x000000c276767210 */ /* 0x080fe20007f1e0ff */
[----:B------:R0:W2:Y:S01]  /*41b0*/  LDG.E.U16 R192, desc[UR16][R122.64] ;  /* 0x000000107ac07981 */ /* 0x0000a2000c1e1500 */
[-C--:B------:R-:W-:Y:S02]  /*41c0*/  IADD3 R124, P3, R124, R194.reuse, RZ ;  /* 0x000000c27c7c7210 */ /* 0x080fe40007f7e0ff */
[----:B------:R-:W-:Y:S02]  /*41d0*/  IADD3 R126, P2, R126, R194, RZ ;  /* 0x000000c27e7e7210 */ /* 0x000fe40007f5e0ff */
[-C--:B------:R-:W-:Y:S02]  /*41e0*/  LEA.HI.X.SX32 R119, R134, R195.reuse, 0x1, P0 ;  /* 0x000000c386777211 */ /* 0x080fe400000f0eff */
[-C--:B------:R-:W-:Y:S01]  /*41f0*/  LEA.HI.X.SX32 R127, R135, R195.reuse, 0x1, P2 ;  /* 0x000000c3877f7211 */ /* 0x080fe200010f0eff */
[----:B0-----:R-:W-:Y:S01]  /*4200*/  IMAD R122, R193, 0x5c, RZ ;  /* 0x0000005cc17a7824 */ /* 0x001fe200078e02ff */
[----:B------:R-:W-:Y:S01]  /*4210*/  LEA.HI.X.SX32 R125, R133, R195, 0x1, P3 ;  /* 0x000000c3857d7211 */ /* 0x000fe200018f0eff */
[----:B------:R-:W-:-:S03]  /*4220*/  IMAD.WIDE R118, R3, 0x2, R118 ;  /* 0x0000000203767825 */ /* 0x000fc600078e0276 */
[----:B------:R-:W-:Y:S01]  /*4230*/  IADD3 R122, P1, R122, R194, RZ ;  /* 0x000000c27a7a7210 */ /* 0x000fe20007f3e0ff */
[----:B------:R-:W-:-:S04]  /*4240*/  IMAD.WIDE R126, R3, 0x2, R126 ;  /* 0x00000002037e7825 */ /* 0x000fc800078e027e */
[----:B------:R-:W-:Y:S01]  /*4250*/  IMAD.WIDE R124, R3, 0x2, R124 ;  /* 0x00000002037c7825 */ /* 0x000fe200078e027c */
[----:B------:R-:W-:Y:S01]  /*4260*/  LEA.HI.X.SX32 R123, R132, R195, 0x1, P1 ;  /* 0x000000c3847b7211 */ /* 0x000fe200008f0eff */
[----:B------:R-:W2:Y:S02]  /*4270*/  LDG.E.U16 R134, desc[UR16][R126.64] ;  /* 0x000000107e867981 */ /* 0x000ea4000c1e1500 */
[C---:B------:R-:W-:Y:S02]  /*4280*/  IMAD R120, R193.reuse, 0x7c, RZ ;  /* 0x0000007cc1787824 */ /* 0x040fe400078e02ff */
[----:B------:R-:W2:Y:S01]  /*4290*/  LDG.E.U16 R132, desc[UR16][R118.64] ;  /* 0x0000001076847981 */ /* 0x000ea2000c1e1500 */
[----:B------:R-:W-:-:S03]  /*42a0*/  IMAD R136, R193, 0x3e, RZ ;  /* 0x0000003ec1887824 */ /* 0x000fc600078e02ff */
[----:B------:R0:W2:Y:S01]  /*42b0*/  LDG.E.U16 R135, desc[UR16][R124.64] ;  /* 0x000000107c877981 */ /* 0x0000a2000c1e1500 */
[----:B------:R-:W-:Y:S01]  /*42c0*/  IADD3 R120, P4, R120, R194, RZ ;  /* 0x000000c278787210 */ /* 0x000fe20007f9e0ff */
[----:B------:R-:W-:-:S03]  /*42d0*/  IMAD.WIDE R122, R3, 0x2, R122 ;  /* 0x00000002037a7825 */ /* 0x000fc600078e027a */
[----:B------:R-:W-:Y:S02]  /*42e0*/  LEA.HI.X.SX32 R121, R136, R195, 0x1, P4 ;  /* 0x000000c388797211 */ /* 0x000fe400020f0eff */
[----:B------:R-:W2:Y:S01]  /*42f0*/  LDG.E.U16 R133, desc[UR16][R122.64] ;  /* 0x000000107a857981 */ /* 0x000ea2000c1e1500 */
[----:B------:R-:W-:-:S05]  /*4300*/  IMAD.WIDE R120, R3, 0x2, R120 ;  /* 0x0000000203787825 */ /* 0x000fca00078e0278 */
[----:B------:R1:W2:Y:S01]  /*4310*/  LDG.E.U16 R200, desc[UR16][R120.64] ;  /* 0x0000001078c87981 */ /* 0x0002a2000c1e1500 */
[C---:B0-----:R-:W-:Y:S02]  /*4320*/  IMAD R124, R193.reuse, 0x4e, RZ ;  /* 0x0000004ec17c7824 */ /* 0x041fe400078e02ff */
[C---:B------:R-:W-:Y:S02]  /*4330*/  IMAD R126, R193.reuse, 0x5e, RZ ;  /* 0x0000005ec17e7824 */ /* 0x040fe400078e02ff */
[C---:B------:R-:W-:Y:S01]  /*4340*/  IMAD R118, R193.reuse, 0x6e, RZ ;  /* 0x0000006ec1767824 */ /* 0x040fe200078e02ff */
[-C--:B------:R-:W-:Y:S01]  /*4350*/  IADD3 R124, P0, R124, R194.reuse, RZ ;  /* 0x000000c27c7c7210 */ /* 0x080fe20007f1e0ff */
[C---:B------:R-:W-:Y:S02]  /*4360*/  IMAD R119, R193.reuse, 0x27, RZ ;  /* 0x00000027c1777824 */ /* 0x040fe400078e02ff */
[C---:B-1----:R-:W-:Y:S01]  /*4370*/  IMAD R120, R193.reuse, 0x7e, RZ ;  /* 0x0000007ec1787824 */ /* 0x042fe200078e02ff */
[-C--:B------:R-:W-:Y:S01]  /*4380*/  IADD3 R126, P1, R126, R194.reuse, RZ ;  /* 0x000000c27e7e7210 */ /* 0x080fe20007f3e0ff */
[C---:B------:R-:W-:Y:S01]  /*4390*/  IMAD R121, R193.reuse, 0x2f, RZ ;  /* 0x0000002fc1797824 */ /* 0x040fe200078e02ff */
[-C--:B------:R-:W-:Y:S01]  /*43a0*/  IADD3 R118, P2, R118, R194.reuse, RZ ;  /* 0x000000c276767210 */ /* 0x080fe20007f5e0ff */
[C---:B------:R-:W-:Y:S01]  /*43b0*/  IMAD R122, R193.reuse, 0x37, RZ ;  /* 0x00000037c17a7824 */ /* 0x040fe200078e02ff */
[----:B------:R-:W-:Y:S01]  /*43c0*/  IADD3 R120, P3, R120, R194, RZ ;  /* 0x000000c278787210 */ /* 0x000fe20007f7e0ff */
[----:B------:R-:W-:Y:S01]  /*43d0*/  IMAD R123, R193, 0x3f, RZ ;  /* 0x0000003fc17b7824 */ /* 0x000fe200078e02ff */
[----:B------:R-:W-:-:S02]  /*43e0*/  LEA.HI.X.SX32 R125, R119, R195, 0x1, P0 ;  /* 0x000000c3777d7211 */ /* 0x000fc400000f0eff */
[-C--:B------:R-:W-:Y:S02]  /*43f0*/  LEA.HI.X.SX32 R127, R121, R195.reuse, 0x1, P1 ;  /* 0x000000c3797f7211 */ /* 0x080fe400008f0eff */
[----:B------:R-:W-:Y:S02]  /*4400*/  IADD3 R136, R136, R194, RZ ;  /* 0x000000c288887210 */ /* 0x000fe40007ffe0ff */
[-C--:B------:R-:W-:Y:S02]  /*4410*/  LEA.HI.X.SX32 R119, R122, R195.reuse, 0x1, P2 ;  /* 0x000000c37a777211 */ /* 0x080fe400010f0eff */
[----:B------:R-:W-:Y:S01]  /*4420*/  LEA.HI.X.SX32 R121, R123, R195, 0x1, P3 ;  /* 0x000000c37b797211 */ /* 0x000fe200018f0eff */
[----:B------:R-:W-:-:S04]  /*4430*/  IMAD.WIDE R122, R3, 0x2, R136 ;  /* 0x00000002037a7825 */ /* 0x000fc800078e0288 */
[C---:B------:R-:W-:Y:S02]  /*4440*/  IMAD.WIDE R124, R3.reuse, 0x2, R124 ;  /* 0x00000002037c7825 */ /* 0x040fe400078e027c */
[----:B------:R-:W2:Y:S02]  /*4450*/  LDG.E.U16 R122, desc[UR16][R122.64] ;  /* 0x000000107a7a7981 */ /* 0x000ea4000c1e1500 */
[C---:B------:R-:W-:Y:S02]  /*4460*/  IMAD.WIDE R126, R3.reuse, 0x2, R126 ;  /* 0x00000002037e7825 */ /* 0x040fe400078e027e */
[----:B------:R-:W2:Y:S02]  /*4470*/  LDG.E.U16 R124, desc[UR16][R124.64] ;  /* 0x000000107c7c7981 */ /* 0x000ea4000c1e1500 */
[C---:B------:R-:W-:Y:S02]  /*4480*/  IMAD.WIDE R118, R3.reuse, 0x2, R118 ;  /* 0x0000000203767825 */ /* 0x040fe400078e0276 */
[----:B------:R-:W2:Y:S02]  /*4490*/  LDG.E.U16 R126, desc[UR16][R126.64] ;  /* 0x000000107e7e7981 */ /* 0x000ea4000c1e1500 */
[----:B------:R-:W-:-:S02]  /*44a0*/  IMAD.WIDE R120, R3, 0x2, R120 ;  /* 0x0000000203787825 */ /* 0x000fc400078e0278 */
[----:B------:R-:W2:Y:S04]  /*44b0*/  LDG.E.U16 R118, desc[UR16][R118.64] ;  /* 0x0000001076767981 */ /* 0x000ea8000c1e1500 */
[----:B------:R-:W2:Y:S01]  /*44c0*/  LDG.E.U16 R120, desc[UR16][R120.64] ;  /* 0x0000001078787981 */ /* 0x000ea2000c1e1500 */
[----:B------:R-:W-:Y:S06]  /*44d0*/  BAR.SYNC.DEFER_BLOCKING 0x0 ;  /* 0x0000000000007b1d */ /* 0x000fec0000010000 */
[----:B------:R0:W-:Y:S04]  /*44e0*/  STS.U16 [R5+UR7+0x4000], R9 ;  /* 0x0040000905007988 */ /* 0x0001e80008000407 */
[----:B------:R-:W-:Y:S04]  /*44f0*/  STS.U16 [R5+UR7+0x4400], R10 ;  /* 0x0044000a05007988 */ /* 0x000fe80008000407 */
[----:B-----5:R-:W-:Y:S04]  /*4500*/  STS.U16 [R5+UR7+0x4800], R12 ;  /* 0x0048000c05007988 */ /* 0x020fe80008000407 */
[----:B----4-:R1:W-:Y:S04]  /*4510*/  STS.U16 [R5+UR7+0x4c00], R13 ;  /* 0x004c000d05007988 */ /* 0x0103e80008000407 */
[----:B------:R-:W-:Y:S04]  /*4520*/  STS.U16 [R5+UR7+0x5000], R15 ;  /* 0x0050000f05007988 */ /* 0x000fe80008000407 */
[----:B------:R4:W-:Y:S01]  /*4530*/  STS.U16 [R5+UR7+0x5400], R11 ;  /* 0x0054000b05007988 */ /* 0x0009e20008000407 */
[----:B0-----:R-:W-:-:S03]  /*4540*/  LOP3.LUT R9, R5, 0x60, RZ, 0x3c, !PT ;  /* 0x0000006005097812 */ /* 0x001fc600078e3cff */
[----:B-1----:R-:W5:Y:S04]  /*4550*/  LDL.64 R12, [R1+0x120] ;  /* 0x00012000010c7983 */ /* 0x002f680000100a00 */
[----:B----4-:R-:W4:Y:S04]  /*4560*/  LDL.64 R10, [R1+0x100] ;  /* 0x00010000010a7983 */ /* 0x010f280000100a00 */
[----:B---3--:R-:W-:Y:S04]  /*4570*/  STS.U16 [R5+UR7+0x5800], R196 ;  /* 0x005800c405007988 */ /* 0x008fe80008000407 */
        /* <DEDUP_REMOVED lines=10> */
[----:B------:R-:W-:Y:S01]  /*4620*/  STS.U16 [R202+UR7+0x4500], R107 ;  /* 0x0045006bca007988 */ /* 0x000fe20008000407 */
[----:B0-----:R-:W-:-:S03]  /*4630*/  LOP3.LUT R201, R5, 0x30, RZ, 0x3c, !PT ;  /* 0x0000003005c97812 */ /* 0x001fc600078e3cff */
        /* <DEDUP_REMOVED lines=21> */
[----:B--2---:R-:W-:Y:S04]  /*4790*/  STS.U16 [R202+UR7+0x5600], R132 ;  /* 0x00560084ca007988 */ /* 0x004fe80008000407 */
        /* <DEDUP_REMOVED lines=18> */
[----:B0-----:R-:W2:Y:S04]  /*48c0*/  LDL.64 R22, [R1+0xf0] ;  /* 0x0000f00001167983 */ /* 0x001ea80000100a00 */
[----:B------:R-:W3:Y:S01]  /*48d0*/  LDL.64 R134, [R1+0x118] ;  /* 0x0001180001867983 */ /* 0x000ee20000100a00 */
[----:B-1----:R-:W-:-:S03]  /*48e0*/  LOP3.LUT R9, R5, 0x70, RZ, 0x3c, !PT ;  /* 0x0000007005097812 */ /* 0x002fc600078e3cff */
[----:B------:R-:W4:Y:S04]  /*48f0*/  LDL.64 R132, [R1+0x110] ;  /* 0x0001100001847983 */ /* 0x000f280000100a00 */
[----:B------:R-:W-:Y:S04]  /*4900*/  STS.U16 [R9+UR7+0x4380], R117 ;  /* 0x0043807509007988 */ /* 0x000fe80008000407 */
[----:B------:R-:W-:Y:S04]  /*4910*/  STS.U16 [R9+UR7+0x4780], R192 ;  /* 0x004780c009007988 */ /* 0x000fe80008000407 */
[----:B------:R0:W-:Y:S04]  /*4920*/  STS.U16 [R9+UR7+0x4b80], R14 ;  /* 0x004b800e09007988 */ /* 0x0001e80008000407 */
[----:B------:R-:W4:Y:S04]  /*4930*/  LDL.64 R128, [R1+0x108] ;  /* 0x0001080001807983 */ /* 0x000f280000100a00 */
[----:B------:R-:W4:Y:S04]  /*4940*/  LDL.64 R16, [R1+0xe8] ;  /* 0x0000e80001107983 */ /* 0x000f280000100a00 */
[----:B0-----:R-:W3:Y:S04]  /*4950*/  LDL.64 R14, [R1+0xe0] ;  /* 0x0000e000010e7983 */ /* 0x001ee80000100a00 */
[----:B------:R-:W4:Y:S04]  /*4960*/  LDL.64 R130, [R1+0xd8] ;  /* 0x0000d80001827983 */ /* 0x000f280000100a00 */
[----:B------:R-:W-:Y:S04]  /*4970*/  STS.U16 [R9+UR7+0x4f80], R122 ;  /* 0x004f807a09007988 */ /* 0x000fe80008000407 */
[----:B------:R-:W-:Y:S04]  /*4980*/  STS.U16 [R9+UR7+0x5380], R124 ;  /* 0x0053807c09007988 */ /* 0x000fe80008000407 */
[----:B------:R0:W-:Y:S04]  /*4990*/  STS.U16 [R9+UR7+0x5780], R126 ;  /* 0x0057807e09007988 */ /* 0x0001e80008000407 */
[----:B------:R-:W-:Y:S04]  /*49a0*/  STS.U16 [R9+UR7+0x5b80], R118 ;  /* 0x005b807609007988 */ /* 0x000fe80008000407 */
[----:B------:R1:W-:Y:S01]  /*49b0*/  STS.U16 [R9+UR7+0x5f80], R120 ;  /* 0x005f807809007988 */ /* 0x0003e20008000407 */
[----:B------:R5:W-:Y:S06]  /*49c0*/  MEMBAR.ALL.CTA ;  /* 0x0000000000007992 */ /* 0x000bec0000008000 */
[----:B-----5:R-:W5:Y:S04]  /*49d0*/  FENCE.VIEW.ASYNC.S ;  /* 0x00000000000073c6 */ /* 0x020f680000000000 */
[----:B------:R-:W4:Y:S04]  /*49e0*/  LDL.64 R18, [R1+0xf8] ;  /* 0x0000f80001127983 */ /* 0x000f280000100a00 */
[----:B------:R-:W4:Y:S04]  /*49f0*/  LDL.64 R20, [R1+0xb8] ;  /* 0x0000b80001147983 */ /* 0x000f280000100a00 */
[----:B------:R-:W4:Y:S01]  /*4a00*/  LDL.64 R202, [R1+0x90] ;  /* 0x0000900001ca7983 */ /* 0x000f220000100a00 */
[----:B------:R-:W-:-:S03]  /*4a10*/  IMAD.WIDE R12, R2, 0x2, R12 ;  /* 0x00000002020c7825 */ /* 0x000fc600078e020c */
[----:B0-----:R-:W4:Y:S04]  /*4a20*/  LDL.64 R126, [R1+0xb0] ;  /* 0x0000b000017e7983 */ /* 0x001f280000100a00 */
[----:B------:R-:W4:Y:S01]  /*4a30*/  LDL.64 R200, [R1+0x78] ;  /* 0x0000780001c87983 */ /* 0x000f220000100a00 */
[----:B-----5:R-:W-:Y:S06]  /*4a40*/  BAR.SYNC.DEFER_BLOCKING 0x0 ;  /* 0x0000000000007b1d */ /* 0x020fec0000010000 */
[----:B------:R-:W5:Y:S04]  /*4a50*/  LDL.64 R196, [R1+0x88] ;  /* 0x0000880001c47983 */ /* 0x000f680000100a00 */
[----:B------:R-:W5:Y:S04]  /*4a60*/  LDL.64 R198, [R1+0x80] ;  /* 0x0000800001c67983 */ /* 0x000f680000100a00 */
[----:B-1----:R-:W5:Y:S01]  /*4a70*/  LDL.64 R120, [R1+0xc0] ;  /* 0x0000c00001787983 */ /* 0x002f620000100a00 */
[----:B------:R-:W-:-:S03]  /*4a80*/  WARPGROUP.ARRIVE ;  /* 0x00000000000079c5 */ /* 0x000fc60000000000 */
[----:B------:R-:W5:Y:S03]  /*4a90*/  LDG.E.U16 R123, desc[UR16][R12.64] ;  /* 0x000000100c7b7981 */ /* 0x000f66000c1e1500 */
[----:B------:R-:W-:Y:S04]  /*4aa0*/  HGMMA.64x64x16.F32.BF16 R88, gdesc[UR12].tnspA, RZ, !UPT ;  /* 0x20e000000c5879f0 */ /* 0x000fe8000c7018ff */
[----:B------:R-:W-:Y:S04]  /*4ab0*/  HGMMA.64x64x16.F32.BF16 R88, gdesc[UR8].tnspA, R88 ;  /* 0x20e00000085879f0 */ /* 0x000fe80008701858 */
[----:B------:R-:W-:Y:S01]  /*4ac0*/  HGMMA.64x64x16.F32.BF16 R88, gdesc[UR40].tnspA, R88 ;  /* 0x20e00000285879f0 */ /* 0x000fe20008701858 */
[----:B--2---:R-:W-:-:S06]  /*4ad0*/  IMAD.WIDE R22, R2, 0x2, R22 ;  /* 0x0000000202167825 */ /* 0x004fcc00078e0216 */
[----:B------:R-:W2:Y:S01]  /*4ae0*/  LDG.E.U16 R22, desc[UR16][R22.64] ;  /* 0x0000001016167981 */ /* 0x000ea2000c1e1500 */
[----:B---3--:R-:W-:-:S05]  /*4af0*/  IMAD.WIDE R14, R2, 0x2, R14 ;  /* 0x00000002020e7825 */ /* 0x008fca00078e020e */
[----:B------:R0:W3:Y:S01]  /*4b00*/  LDG.E.U16 R23, desc[UR16][R14.64] ;  /* 0x000000100e177981 */ /* 0x0000e2000c1e1500 */
[----:B------:R-:W-:-:S03]  /*4b10*/  IMAD.WIDE R124, R2, 0x2, R134 ;  /* 0x00000002027c7825 */ /* 0x000fc600078e0286 */
[----:B------:R-:W2:Y:S01]  /*4b20*/  LDL.64 R134, [R1+0xa0] ;  /* 0x0000a00001867983 */ /* 0x000ea20000100a00 */
[C---:B----4-:R-:W-:Y:S01]  /*4b30*/  IMAD.WIDE R208, R2.reuse, 0x2, R132 ;  /* 0x0000000202d07825 */ /* 0x050fe200078e0284 */
[----:B------:R-:W-:Y:S02]  /*4b40*/  HGMMA.64x64x16.F32.BF16 R88, gdesc[UR36].tnspA, R88 ;  /* 0x20e00000245879f0 */ /* 0x000fe40008701858 */
[----:B------:R-:W4:Y:S01]  /*4b50*/  LDG.E.U16 R124, desc[UR16][R124.64] ;  /* 0x000000107c7c7981 */ /* 0x000f22000c1e1500 */
[----:B0-----:R-:W-:-:S03]  /*4b60*/  IMAD.WIDE R14, R2, 0x2, R204 ;  /* 0x00000002020e7825 */ /* 0x001fc600078e02cc */
[----:B------:R-:W3:Y:S01]  /*4b70*/  LDL.64 R204, [R1+0x68] ;  /* 0x0000680001cc7983 */ /* 0x000ee20000100a00 */
[----:B------:R-:W-:-:S03]  /*4b80*/  IMAD.WIDE R132, R2, 0x2, R128 ;  /* 0x0000000202847825 */ /* 0x000fc600078e0280 */
[----:B------:R-:W4:Y:S01]  /*4b90*/  LDL.64 R128, [R1+0xa8] ;  /* 0x0000a80001807983 */ /* 0x000f220000100a00 */
[----:B------:R-:W-:-:S03]  /*4ba0*/  IMAD.WIDE R16, R2, 0x2, R16 ;  /* 0x0000000202107825 */ /* 0x000fc600078e0210 */
[----:B------:R-:W4:Y:S01]  /*4bb0*/  LDG.E.U16 R208, desc[UR16][R208.64] ;  /* 0x00000010d0d07981 */ /* 0x000f22000c1e1500 */
[----:B------:R-:W-:-:S03]  /*4bc0*/  IMAD.WIDE R12, R2, 0x2, R130 ;  /* 0x00000002020c7825 */ /* 0x000fc600078e0282 */
[----:B------:R0:W4:Y:S01]  /*4bd0*/  LDG.E.U16 R131, desc[UR16][R16.64] ;  /* 0x0000001010837981 */ /* 0x000122000c1e1500 */
[----:B------:R-:W-:-:S03]  /*4be0*/  IMAD.WIDE R18, R2, 0x2, R18 ;  /* 0x0000000202127825 */ /* 0x000fc600078e0212 */
[----:B------:R-:W4:Y:S01]  /*4bf0*/  LDG.E.U16 R132, desc[UR16][R132.64] ;  /* 0x0000001084847981 */ /* 0x000f22000c1e1500 */
[----:B------:R-:W-:-:S03]  /*4c00*/  IMAD.WIDE R20, R2, 0x2, R20 ;  /* 0x0000000202147825 */ /* 0x000fc600078e0214 */
[----:B------:R1:W4:Y:S01]  /*4c10*/  LDG.E.U16 R9, desc[UR16][R18.64] ;  /* 0x0000001012097981 */ /* 0x000322000c1e1500 */
[----:B0-----:R-:W-:-:S03]  /*4c20*/  IMAD.WIDE R16, R2, 0x2, R206 ;  /* 0x0000000202107825 */ /* 0x001fc600078e02ce */
[----:B------:R-:W4:Y:S04]  /*4c30*/  LDL.64 R206, [R1+0x70] ;  /* 0x0000700001ce7983 */ /* 0x000f280000100a00 */
[----:B------:R-:W4:Y:S01]  /*4c40*/  LDG.E.U16 R20, desc[UR16][R20.64] ;  /* 0x0000001014147981 */ /* 0x000f22000c1e1500 */
[----:B-1----:R-:W-:-:S03]  /*4c50*/  IMAD.WIDE R18, R2, 0x2, R212 ;  /* 0x0000000202127825 */ /* 0x002fc600078e02d4 */
[----:B------:R-:W4:Y:S04]  /*4c60*/  LDL.64 R212, [R1+0x8] ;  /* 0x0000080001d47983 */ /* 0x000f280000100a00 */
[----:B------:R0:W4:Y:S04]  /*4c70*/  LDG.E.U16 R130, desc[UR16][R16.64] ;  /* 0x0000001010827981 */ /* 0x000128000c1e1500 */
[----:B------:R-:W4:Y:S01]  /*4c80*/  LDG.E.U16 R21, desc[UR16][R18.64] ;  /* 0x0000001012157981 */ /* 0x000f22000c1e1500 */
[----:B0-----:R-:W-:-:S03]  /*4c90*/  IMAD.WIDE R16, R2, 0x2, R202 ;  /* 0x0000000202107825 */ /* 0x001fc600078e02ca */
[----:B------:R-:W4:Y:S01]  /*4ca0*/  LDL.64 R202, [R1+0x58] ;  /* 0x0000580001ca7983 */ /* 0x000f220000100a00 */
[----:B------:R-:W-:-:S06]  /*4cb0*/  IMAD.WIDE R10, R2, 0x2, R10 ;  /* 0x00000002020a7825 */ /* 0x000fcc00078e020a */
[----:B------:R-:W4:Y:S04]  /*4cc0*/  LDG.E.U16 R10, desc[UR16][R10.64] ;  /* 0x000000100a0a7981 */ /* 0x000f28000c1e1500 */
[----:B------:R0:W4:Y:S01]  /*4cd0*/  LDG.E.U16 R11, desc[UR16][R12.64] ;  /* 0x000000100c0b7981 */ /* 0x000122000c1e1500 */
[----:B------:R-:W-:Y:S01]  /*4ce0*/  HGMMA.64x64x16.F32.BF16 R88, gdesc[UR32].tnspA, R88 ;  /* 0x20e00000205879f0 */ /* 0x000fe20008701858 */
[C---:B0-----:R-:W-:Y:S02]  /*4cf0*/  IMAD.WIDE R12, R2.reuse, 0x2, R126 ;  /* 0x00000002020c7825 */ /* 0x041fe400078e027e */
[----:B------:R-:W4:Y:S04]  /*4d00*/  LDG.E.U16 R127, desc[UR16][R14.64] ;  /* 0x000000100e7f7981 */ /* 0x000f28000c1e1500 */
[----:B------:R5:W4:Y:S02]  /*4d10*/  LDG.E.U16 R15, desc[UR16][R12.64] ;  /* 0x000000100c0f7981 */ /* 0x000b24000c1e1500 */
[----:B-----5:R-:W-:-:S02]  /*4d20*/  IMAD.WIDE R12, R2, 0x2, R196 ;  /* 0x00000002020c7825 */ /* 0x020fc400078e02c4 */
[----:B------:R0:W5:Y:S02]  /*4d30*/  LDG.E.U16 R197, desc[UR16][R16.64] ;  /* 0x0000001010c57981 */ /* 0x000164000c1e1500 */
[C---:B0-----:R-:W-:Y:S02]  /*4d40*/  IMAD.WIDE R16, R2.reuse, 0x2, R210 ;  /* 0x0000000202107825 */ /* 0x041fe400078e02d2 */
[----:B------:R-:W5:Y:S02]  /*4d50*/  LDL.64 R210, [R1] ;  /* 0x0000000001d27983 */ /* 0x000f640000100a00 */
[C---:B------:R-:W-:Y:S02]  /*4d60*/  IMAD.WIDE R198, R2.reuse, 0x2, R198 ;  /* 0x0000000202c67825 */ /* 0x040fe400078e02c6 */
[----:B------:R-:W5:Y:S02]  /*4d70*/  LDG.E.U16 R16, desc[UR16][R16.64] ;  /* 0x0000001010107981 */ /* 0x000f64000c1e1500 */
[----:B------:R-:W-:-:S02]  /*4d80*/  IMAD.WIDE R120, R2, 0x2, R120 ;  /* 0x0000000202787825 */ /* 0x000fc400078e0278 */
[----:B------:R-:W5:Y:S04]  /*4d90*/  LDG.E.U16 R14, desc[UR16][R198.64] ;  /* 0x00000010c60e7981 */ /* 0x000f68000c1e1500 */
[----:B------:R-:W5:Y:S01]  /*4da0*/  LDG.E.U16 R120, desc[UR16][R120.64] ;  /* 0x0000001078787981 */ /* 0x000f62000c1e1500 */
[----:B------:R-:W-:Y:S04]  /*4db0*/  HGMMA.64x64x16.F32.BF16 R88, gdesc[UR28].tnspA, R88 ;  /* 0x20e000001c5879f0 */ /* 0x000fe80008701858 */
[----:B------:R-:W-:Y:S01]  /*4dc0*/  HGMMA.64x64x16.F32.BF16 R88, gdesc[UR24].tnspA, R88 ;  /* 0x20e00000185879f0 */ /* 0x000fe20008701858 */
[----:B---3--:R-:W-:-:S03]  /*4dd0*/  IMAD.WIDE R18, R2, 0x2, R204 ;  /* 0x0000000202127825 */ /* 0x008fc600078e02cc */
[----:B------:R-:W-:Y:S01]  /*4de0*/  HGMMA.64x64x16.F32.BF16 R88, gdesc[UR20].tnspA, R88, gsb0 ;  /* 0x20e00000145879f0 */ /* 0x000fe20008001858 */
[----:B------:R-:W3:Y:S01]  /*4df0*/  LDL.64 R204, [R1+0x28] ;  /* 0x0000280001cc7983 */ /* 0x000ee20000100a00 */
[----:B--2---:R-:W-:-:S03]  /*4e00*/  IMAD.WIDE R134, R2, 0x2, R134 ;  /* 0x0000000202867825 */ /* 0x004fc600078e0286 */
[----:B------:R-:W2:Y:S04]  /*4e10*/  LDG.E.U16 R18, desc[UR16][R18.64] ;  /* 0x0000001012127981 */ /* 0x000ea8000c1e1500 */
[----:B------:R0:W2:Y:S01]  /*4e20*/  LDG.E.U16 R122, desc[UR16][R134.64] ;  /* 0x00000010867a7981 */ /* 0x0000a2000c1e1500 */
[----:B----4-:R-:W-:-:S06]  /*4e30*/  IMAD.WIDE R128, R2, 0x2, R128 ;  /* 0x0000000202807825 */ /* 0x010fcc00078e0280 */
[----:B------:R-:W4:Y:S01]  /*4e40*/  LDG.E.U16 R129, desc[UR16][R128.64] ;  /* 0x0000001080817981 */ /* 0x000f22000c1e1500 */
[----:B0-----:R-:W-:-:S03]  /*4e50*/  IMAD.WIDE R134, R2, 0x2, R200 ;  /* 0x0000000202867825 */ /* 0x001fc600078e02c8 */
[----:B------:R-:W5:Y:S01]  /*4e60*/  LDL.64 R200, [R1+0x48] ;  /* 0x0000480001c87983 */ /* 0x000f620000100a00 */
[----:B------:R-:W-:-:S03]  /*4e70*/  IMAD.WIDE R198, R2, 0x2, R236 ;  /* 0x0000000202c67825 */ /* 0x000fc600078e02ec */
[----:B------:R-:W4:Y:S04]  /*4e80*/  LDG.E.U16 R121, desc[UR16][R134.64] ;  /* 0x0000001086797981 */ /* 0x000f28000c1e1500 */
[----:B------:R0:W4:Y:S04]  /*4e90*/  LDG.E.U16 R128, desc[UR16][R12.64] ;  /* 0x000000100c807981 */ /* 0x000128000c1e1500 */
[----:B------:R1:W4:Y:S01]  /*4ea0*/  LDG.E.U16 R17, desc[UR16][R198.64] ;  /* 0x00000010c6117981 */ /* 0x000322000c1e1500 */
[----:B0-----:R-:W-:-:S03]  /*4eb0*/  IMAD.WIDE R12, R2, 0x2, R206 ;  /* 0x00000002020c7825 */ /* 0x001fc600078e02ce */
[----:B------:R-:W2:Y:S01]  /*4ec0*/  LDL.64 R206, [R1+0x30] ;  /* 0x0000300001ce7983 */ /* 0x000ea20000100a00 */
[----:B------:R-:W-:-:S03]  /*4ed0*/  IMAD.WIDE R134, R2, 0x2, R238 ;  /* 0x0000000202867825 */ /* 0x000fc600078e02ee */
[----:B------:R-:W4:Y:S01]  /*4ee0*/  LDG.E.U16 R196, desc[UR16][R12.64] ;  /* 0x000000100cc47981 */ /* 0x000f22000c1e1500 */
[----:B-1----:R-:W-:-:S03]  /*4ef0*/  IMAD.WIDE R198, R2, 0x2, R216 ;  /* 0x0000000202c67825 */ /* 0x002fc600078e02d8 */
[----:B------:R-:W4:Y:S04]  /*4f00*/  LDG.E.U16 R134, desc[UR16][R134.64] ;  /* 0x0000001086867981 */ /* 0x000f28000c1e1500 */
[----:B------:R0:W4:Y:S02]  /*4f10*/  LDG.E.U16 R135, desc[UR16][R198.64] ;  /* 0x00000010c6877981 */ /* 0x000124000c1e1500 */
[----:B0-----:R-:W-:-:S05]  /*4f20*/  IMAD.WIDE R198, R2, 0x2, R212 ;  /* 0x0000000202c67825 */ /* 0x001fca00078e02d4 */
[----:B------:R0:W4:Y:S02]  /*4f30*/  LDG.E.U16 R209, desc[UR16][R198.64] ;  /* 0x00000010c6d17981 */ /* 0x000124000c1e1500 */
[----:B0-----:R-:W-:-:S05]  /*4f40*/  IMAD.WIDE R198, R2, 0x2, R230 ;  /* 0x0000000202c67825 */ /* 0x001fca00078e02e6 */
[----:B------:R0:W4:Y:S01]  /*4f50*/  LDG.E.U16 R216, desc[UR16][R198.64] ;  /* 0x00000010c6d87981 */ /* 0x000122000c1e1500 */
[----:B------:R-:W-:-:S05]  /*4f60*/  IMAD.WIDE R202, R2, 0x2, R202 ;  /* 0x0000000202ca7825 */ /* 0x000fca00078e02ca */
[----:B------:R1:W4:Y:S01]  /*4f70*/  LDG.E.U16 R133, desc[UR16][R202.64] ;  /* 0x00000010ca857981 */ /* 0x000322000c1e1500 */
[----:B0-----:R-:W-:-:S04]  /*4f80*/  IMAD.WIDE R198, R2, 0x2, R214 ;  /* 0x0000000202c67825 */ /* 0x001fc800078e02d6 */
[----:B-1----:R-:W-:-:S04]  /*4f90*/  IMAD.WIDE R202, R2, 0x2, R228 ;  /* 0x0000000202ca7825 */ /* 0x002fc800078e02e4 */
[C---:B------:R-:W-:Y:S01]  /*4fa0*/  IMAD.WIDE R12, R2.reuse, 0x2, R232 ;  /* 0x00000002020c7825 */ /* 0x040fe200078e02e8 */
[----:B------:R-:W-:Y:S02]  /*4fb0*/  WARPGROUP.DEPBAR.LE gsb0, 0x0 ;  /* 0x00008000000079c5 */ /* 0x000fe40000010000 */
[----:B------:R0:W4:Y:S04]  /*4fc0*/  LDG.E.U16 R19, desc[UR16][R202.64] ;  /* 0x00000010ca137981 */ /* 0x000128000c1e1500 */
[----:B------:R-:W4:Y:S01]  /*4fd0*/  LDG.E.U16 R12, desc[UR16][R12.64] ;  /* 0x000000100c0c7981 */ /* 0x000f22000c1e1500 */
[----:B0-----:R-:W-:-:S04]  /*4fe0*/  IMAD.WIDE R202, R2, 0x2, R250 ;  /* 0x0000000202ca7825 */ /* 0x001fc800078e02fa */
[----:B---3--:R-:W-:-:S05]  /*4ff0*/  IMAD.WIDE R204, R2, 0x2, R204 ;  /* 0x0000000202cc7825 */ /* 0x008fca00078e02cc */
[----:B------:R0:W3:Y:S02]  /*5000*/  LDG.E.U16 R125, desc[UR16][R204.64] ;  /* 0x00000010cc7d7981 */ /* 0x0000e4000c1e1500 */
[----:B0-----:R-:W-:-:S05]  /*5010*/  IMAD.WIDE R204, R2, 0x2, R248 ;  /* 0x0000000202cc7825 */ /* 0x001fca00078e02f8 */
[----:B------:R0:W3:Y:S02]  /*5020*/  LDG.E.U16 R212, desc[UR16][R204.64] ;  /* 0x00000010ccd47981 */ /* 0x0000e4000c1e1500 */
[----:B0-----:R-:W-:-:S06]  /*5030*/  IMAD.WIDE R204, R2, 0x2, R222 ;  /* 0x0000000202cc7825 */ /* 0x001fcc00078e02de */
[----:B------:R-:W3:Y:S04]  /*5040*/  LDG.E.U16 R204, desc[UR16][R204.64] ;  /* 0x00000010cccc7981 */ /* 0x000ee8000c1e1500 */
[----:B------:R0:W3:Y:S02]  /*5050*/  LDG.E.U16 R205, desc[UR16][R198.64] ;  /* 0x00000010c6cd7981 */ /* 0x0000e4000c1e1500 */
[----:B0-----:R-:W-:-:S05]  /*5060*/  IMAD.WIDE R198, R2, 0x2, R186 ;  /* 0x0000000202c67825 */ /* 0x001fca00078e02ba */
[----:B------:R0:W4:Y:S02]  /*5070*/  LDG.E.U16 R228, desc[UR16][R198.64] ;  /* 0x00000010c6e47981 */ /* 0x000124000c1e1500 */
[----:B0-----:R-:W-:-:S05]  /*5080*/  IMAD.WIDE R198, R2, 0x2, R180 ;  /* 0x0000000202c67825 */ /* 0x001fca00078e02b4 */
[----:B------:R0:W3:Y:S02]  /*5090*/  LDG.E.U16 R233, desc[UR16][R198.64] ;  /* 0x00000010c6e97981 */ /* 0x0000e4000c1e1500 */
[----:B0-----:R-:W-:-:S05]  /*50a0*/  IMAD.WIDE R198, R2, 0x2, R174 ;  /* 0x0000000202c67825 */ /* 0x001fca00078e02ae */
[----:B------:R0:W3:Y:S02]  /*50b0*/  LDG.E.U16 R238, desc[UR16][R198.64] ;  /* 0x00000010c6ee7981 */ /* 0x0000e4000c1e1500 */
[----:B0-----:R-:W-:-:S05]  /*50c0*/  IMAD.WIDE R198, R2, 0x2, R168 ;  /* 0x0000000202c67825 */ /* 0x001fca00078e02a8 */
[----:B------:R0:W3:Y:S02]  /*50d0*/  LDG.E.U16 R241, desc[UR16][R198.64] ;  /* 0x00000010c6f17981 */ /* 0x0000e4000c1e1500 */
[----:B0-----:R-:W-:-:S05]  /*50e0*/  IMAD.WIDE R198, R2, 0x2, R162 ;  /* 0x0000000202c67825 */ /* 0x001fca00078e02a2 */
[----:B------:R0:W3:Y:S02]  /*50f0*/  LDG.E.U16 R244, desc[UR16][R198.64] ;  /* 0x00000010c6f47981 */ /* 0x0000e4000c1e1500 */
[----:B0-----:R-:W-:Y:S01]  /*5100*/  FMUL R198, R88, UR18 ;  /* 0x0000001258c67c20 */ /* 0x001fe20008400000 */
[----:B------:R-:W-:-:S05]  /*5110*/  FMUL R199, R89, UR18 ;  /* 0x0000001259c77c20 */ /* 0x000fca0008400000 */
[----:B------:R-:W-:Y:S01]  /*5120*/  FMNMX R198, R198, R199, !PT ;  /* 0x000000c7c6c67209 */ /* 0x000fe20007800000 */
[----:B------:R-:W-:Y:S01]  /*5130*/  FMUL R199, R92, UR18 ;  /* 0x000000125cc77c20 */ /* 0x000fe20008400000 */
[----:B-----5:R-:W-:-:S04]  /*5140*/  IMAD.WIDE R200, R2, 0x2, R200 ;  /* 0x0000000202c87825 */ /* 0x020fc800078e02c8 */
[----:B------:R-:W-:Y:S01]  /*5150*/  FMNMX R198, R199, R198, !PT ;  /* 0x000000c6c7c67209 */ /* 0x000fe20007800000 */
[----:B------:R-:W-:Y:S01]  /*5160*/  FMUL R199, R93, UR18 ;  /* 0x000000125dc77c20 */ /* 0x000fe20008400000 */
[----:B------:R0:W5:Y:S04]  /*5170*/  LDG.E.U16 R126, desc[UR16][R200.64] ;  /* 0x00000010c87e7981 */ /* 0x000168000c1e1500 */
[----:B------:R-:W-:Y:S01]  /*5180*/  FMNMX R198, R199, R198, !PT ;  /* 0x000000c6c7c67209 */ /* 0x000fe20007800000 */
[----:B------:R-:W-:Y:S01]  /*5190*/  FMUL R199, R96, UR18 ;  /* 0x0000001260c77c20 */ /* 0x000fe20008400000 */
[----:B--2---:R-:W-:-:S04]  /*51a0*/  IMAD.WIDE R206, R2, 0x2, R206 ;  /* 0x0000000202ce7825 */ /* 0x004fc800078e02ce */
[----:B0-----:R-:W-:Y:S01]  /*51b0*/  IMAD.WIDE R200, R2, 0x2, R220 ;  /* 0x0000000202c87825 */ /* 0x001fe200078e02dc */
[----:B------:R-:W-:-:S03]  /*51c0*/  FMNMX R198, R199, R198, !PT ;  /* 0x000000c6c7c67209 */ /* 0x000fc60007800000 */
[----:B------:R-:W-:Y:S01]  /*51d0*/  FMUL R199, R97, UR18 ;  /* 0x0000001261c77c20 */ /* 0x000fe20008400000 */
[----:B------:R0:W2:Y:S04]  /*51e0*/  LDG.E.U16 R192, desc[UR16][R206.64] ;  /* 0x00000010cec07981 */ /* 0x0000a8000c1e1500 */
[----:B------:R1:W5:Y:S01]  /*51f0*/  LDG.E.U16 R13, desc[UR16][R200.64] ;  /* 0x00000010c80d7981 */ /* 0x000362000c1e1500 */
[----:B------:R-:W-:Y:S01]  /*5200*/  FMNMX R198, R199, R198, !PT ;  /* 0x000000c6c7c67209 */ /* 0x000fe20007800000 */
[----:B------:R-:W-:Y:S01]  /*5210*/  FMUL R199, R100, UR18 ;  /* 0x0000001264c77c20 */ /* 0x000fe20008400000 */
[----:B0-----:R-:W-:-:S04]  /*5220*/  IMAD.WIDE R206, R2, 0x2, R234 ;  /* 0x0000000202ce7825 */ /* 0x001fc800078e02ea */
[C---:B-1----:R-:W-:Y:S01]  /*5230*/  IMAD.WIDE R200, R2.reuse, 0x2, R210 ;  /* 0x0000000202c87825 */ /* 0x042fe200078e02d2 */
[----:B------:R-:W2:Y:S04]  /*5240*/  LDG.E.U16 R213, desc[UR16][R206.64] ;  /* 0x00000010ced57981 */ /* 0x000ea8000c1e1500 */
[----:B------:R0:W2:Y:S04]  /*5250*/  LDG.E.U16 R211, desc[UR16][R202.64] ;  /* 0x00000010cad37981 */ /* 0x0000a8000c1e1500 */
[----:B------:R1:W3:Y:S01]  /*5260*/  LDG.E.U16 R210, desc[UR16][R200.64] ;  /* 0x00000010c8d27981 */ /* 0x0002e2000c1e1500 */
[----:B0-----:R-:W-:-:S04]  /*5270*/  IMAD.WIDE R202, R2, 0x2, R224 ;  /* 0x0000000202ca7825 */ /* 0x001fc800078e02e0 */
[C---:B-1----:R-:W-:Y:S01]  /*5280*/  IMAD.WIDE R200, R2.reuse, 0x2, R226 ;  /* 0x0000000202c87825 */ /* 0x042fe200078e02e2 */
[----:B------:R0:W2:Y:S01]  /*5290*/  LDG.E.U16 R220, desc[UR16][R202.64] ;  /* 0x00000010cadc7981 */ /* 0x0000a2000c1e1500 */
[----:B------:R-:W-:Y:S02]  /*52a0*/  FMNMX R198, R199, R198, !PT ;  /* 0x000000c6c7c67209 */ /* 0x000fe40007800000 */
[C---:B------:R-:W-:Y:S01]  /*52b0*/  IMAD.WIDE R206, R2.reuse, 0x2, R218 ;  /* 0x0000000202ce7825 */ /* 0x040fe200078e02da */
[----:B------:R1:W2:Y:S03]  /*52c0*/  LDG.E.U16 R217, desc[UR16][R200.64] ;  /* 0x00000010c8d97981 */ /* 0x0002a6000c1e1500 */
[----:B------:R-:W-:Y:S02]  /*52d0*/  FMUL R199, R101, UR18 ;  /* 0x0000001265c77c20 */ /* 0x000fe40008400000 */
[----:B------:R-:W5:Y:S01]  /*52e0*/  LDG.E.U16 R206, desc[UR16][R206.64] ;  /* 0x00000010cece7981 */ /* 0x000f62000c1e1500 */
[----:B0-----:R-:W-:-:S04]  /*52f0*/  IMAD.WIDE R202, R2, 0x2, R188 ;  /* 0x0000000202ca7825 */ /* 0x001fc800078e02bc */
[----:B-1----:R-:W-:Y:S01]  /*5300*/  IMAD.WIDE R200, R2, 0x2, R190 ;  /* 0x0000000202c87825 */ /* 0x002fe200078e02be */
[----:B------:R0:W2:Y:S01]  /*5310*/  LDG.E.U16 R221, desc[UR16][R202.64] ;  /* 0x00000010cadd7981 */ /* 0x0000a2000c1e1500 */
[----:B------:R-:W-:Y:S02]  /*5320*/  FMNMX R198, R199, R198, !PT ;  /* 0x000000c6c7c67209 */ /* 0x000fe40007800000 */
[----:B------:R-:W-:Y:S01]  /*5330*/  FMUL R199, R104, UR18 ;  /* 0x0000001268c77c20 */ /* 0x000fe20008400000 */
[----:B------:R1:W2:Y:S01]  /*5340*/  LDG.E.U16 R207, desc[UR16][R200.64] ;  /* 0x00000010c8cf7981 */ /* 0x0002a2000c1e1500 */
[----:B0-----:R-:W-:-:S04]  /*5350*/  IMAD.WIDE R202, R2, 0x2, R182 ;  /* 0x0000000202ca7825 */ /* 0x001fc800078e02b6 */
[C---:B-1----:R-:W-:Y:S01]  /*5360*/  IMAD.WIDE R200, R2.reuse, 0x2, R184 ;  /* 0x0000000202c87825 */ /* 0x042fe200078e02b8 */
[----:B------:R0:W2:Y:S01]  /*5370*/  LDG.E.U16 R232, desc[UR16][R202.64] ;  /* 0x00000010cae87981 */ /* 0x0000a2000c1e1500 */
[----:B------:R-:W-:Y:S02]  /*5380*/  FMNMX R198, R199, R198, !PT ;  /* 0x000000c6c7c67209 */ /* 0x000fe40007800000 */
[----:B------:R-:W-:Y:S01]  /*5390*/  FMUL R199, R105, UR18 ;  /* 0x0000001269c77c20 */ /* 0x000fe20008400000 */
[----:B------:R1:W2:Y:S01]  /*53a0*/  LDG.E.U16 R229, desc[UR16][R200.64] ;  /* 0x00000010c8e57981 */ /* 0x0002a2000c1e1500 */
        /* <DEDUP_REMOVED lines=8> */
[----:B------:R-:W2:Y:S01]  /*5430*/  LDG.E.U16 R240, desc[UR16][R202.64] ;  /* 0x00000010caf07981 */ /* 0x000ea2000c1e1500 */
[----:B------:R-:W-:Y:S02]  /*5440*/  FMNMX R198, R199, R198, !PT ;  /* 0x000000c6c7c67209 */ /* 0x000fe40007800000 */
[----:B------:R-:W-:Y:S01]  /*5450*/  FMUL R199, R109, UR18 ;  /* 0x000000126dc77c20 */ /* 0x000fe20008400000 */
[----:B------:R0:W2:Y:S04]  /*5460*/  LDG.E.U16 R239, desc[UR16][R200.64] ;  /* 0x00000010c8ef7981 */ /* 0x0000a8000c1e1500 */
[----:B------:R-:W-:Y:S01]  /*5470*/  FMNMX R198, R199, R198, !PT ;  /* 0x000000c6c7c67209 */ /* 0x000fe20007800000 */
[----:B0-----:R-:W-:-:S04]  /*5480*/  IMAD.WIDE R200, R2, 0x2, R166 ;  /* 0x0000000202c87825 */ /* 0x001fc800078e02a6 */
[----:B------:R-:W-:Y:S01]  /*5490*/  FMUL R199, R112, UR18 ;  /* 0x0000001270c77c20 */ /* 0x000fe20008400000 */
[----:B------:R0:W2:Y:S04]  /*54a0*/  LDG.E.U16 R242, desc[UR16][R200.64] ;  /* 0x00000010c8f27981 */ /* 0x0000a8000c1e1500 */
[----:B------:R-:W-:Y:S01]  /*54b0*/  FMNMX R198, R199, R198, !PT ;  /* 0x000000c6c7c67209 */ /* 0x000fe20007800000 */
[----:B------:R-:W-:Y:S01]  /*54c0*/  FMUL R199, R113, UR18 ;  /* 0x0000001271c77c20 */ /* 0x000fe20008400000 */
[----:B0-----:R-:W-:-:S05]  /*54d0*/  IMAD.WIDE R200, R2, 0x2, R160 ;  /* 0x0000000202c87825 */ /* 0x001fca00078e02a0 */
[----:B------:R0:W2:Y:S01]  /*54e0*/  LDG.E.U16 R245, desc[UR16][R200.64] ;  /* 0x00000010c8f57981 */ /* 0x0000a2000c1e1500 */
[----:B------:R-:W-:Y:S01]  /*54f0*/  IMAD.WIDE R202, R2, 0x2, R164 ;  /* 0x0000000202ca7825 */ /* 0x000fe200078e02a4 */
[----:B------:R-:W-:-:S04]  /*5500*/  FMNMX R198, R199, R198, !PT ;  /* 0x000000c6c7c67209 */ /* 0x000fc80007800000 */
[----:B------:R1:W2:Y:S01]  /*5510*/  LDG.E.U16 R243, desc[UR16][R202.64] ;  /* 0x00000010caf37981 */ /* 0x0002a2000c1e1500 */
[----:B0-----:R-:W-:-:S05]  /*5520*/  FMUL R200, R116, UR18 ;  /* 0x0000001274c87c20 */ /* 0x001fca0008400000 */
[----:B------:R-:W-:Y:S01]  /*5530*/  FMNMX R200, R200, R198, !PT ;  /* 0x000000c6c8c87209 */ /* 0x000fe20007800000 */
[----:B-1----:R-:W-:-:S04]  /*5540*/  IMAD.WIDE R202, R2, 0x2, R158 ;  /* 0x0000000202ca7825 */ /* 0x002fc800078e029e */
[----:B------:R-:W-:Y:S01]  /*5550*/  IMAD.WIDE R198, R2, 0x2, R156 ;  /* 0x0000000202c67825 */ /* 0x000fe200078e029c */
[----:B------:R-:W2:Y:S04]  /*5560*/  LDG.E.U16 R246, desc[UR16][R202.64] ;  /* 0x00000010caf67981 */ /* 0x000ea8000c1e1500 */
[----:B------:R0:W2:Y:S01]  /*5570*/  LDG.E.U16 R247, desc[UR16][R198.64] ;  /* 0x00000010c6f77981 */ /* 0x0000a2000c1e1500 */
[----:B------:R-:W-:Y:S01]  /*5580*/  BAR.SYNC.DEFER_BLOCKING 0x0 ;  /* 0x0000000000007b1d */ /* 0x000fe20000010000 */
[----:B------:R-:W-:-:S05]  /*5590*/  FMUL R201, R117, UR18 ;  /* 0x0000001275c97c20 */ /* 0x000fca0008400000 */
[----:B------:R-:W-:Y:S01]  /*55a0*/  FMNMX R200, R201, R200, !PT ;  /* 0x000000c8c9c87209 */ /* 0x000fe20007800000 */
[----:B0-----:R-:W-:Y:S01]  /*55b0*/  FMUL R198, R91, UR18 ;  /* 0x000000125bc67c20 */ /* 0x001fe20008400000 */
[----:B------:R-:W-:Y:S04]  /*55c0*/  STS.U16 [R0+UR7+0x4400], R10 ;  /* 0x0044000a00007988 */ /* 0x000fe80008000407 */
[----:B------:R-:W0:Y:S04]  /*55d0*/  SHFL.BFLY PT, R10, R200, 0x2, 0x1f ;  /* 0x0c401f00c80a7f89 */ /* 0x000e2800000e0000 */
[----:B------:R1:W-:Y:S02]  /*55e0*/  STS.U16 [R0+UR7+0x4000], R123 ;  /* 0x0040007b00007988 */ /* 0x0003e40008000407 */
[----:B-1----:R-:W-:-:S05]  /*55f0*/  FMUL R123, R90, UR18 ;  /* 0x000000125a7b7c20 */ /* 0x002fca0008400000 */
[----:B------:R-:W-:Y:S01]  /*5600*/  FMNMX R123, R123, R198, !PT ;  /* 0x000000c67b7b7209 */ /* 0x000fe20007800000 */
[----:B------:R-:W-:-:S05]  /*5610*/  FMUL R198, R94, UR18 ;  /* 0x000000125ec67c20 */ /* 0x000fca0008400000 */
[----:B------:R-:W-:Y:S01]  /*5620*/  FMNMX R123, R198, R123, !PT ;  /* 0x0000007bc67b7209 */ /* 0x000fe20007800000 */
[----:B------:R-:W-:Y:S01]  /*5630*/  FMUL R198, R95, UR18 ;  /* 0x000000125fc67c20 */ /* 0x000fe20008400000 */
[----:B0-----:R-:W-:-:S04]  /*5640*/  FMNMX R10, R200, R10, !PT ;  /* 0x0000000ac80a7209 */ /* 0x001fc80007800000 */
[----:B------:R-:W-:Y:S01]  /*5650*/  FMNMX R123, R198, R123, !PT ;  /* 0x0000007bc67b7209 */ /* 0x000fe20007800000 */
[----:B------:R-:W-:Y:S01]  /*5660*/  FMUL R198, R98, UR18 ;  /* 0x0000001262c67c20 */ /* 0x000fe20008400000 */
[----:B------:R-:W-:-:S04]  /*5670*/  FMUL R199, R99, UR18 ;  /* 0x0000001263c77c20 */ /* 0x000fc80008400000 */
[----:B------:R-:W-:Y:S02]  /*5680*/  FMNMX R198, R198, R123, !PT ;  /* 0x0000007bc6c67209 */ /* 0x000fe40007800000 */
[----:B------:R-:W0:Y:S02]  /*5690*/  SHFL.BFLY PT, R123, R10, 0x1, 0x1f ;  /* 0x0c201f000a7b7f89 */ /* 0x000e2400000e0000 */
[----:B------:R-:W-:Y:S01]  /*56a0*/  FMNMX R198, R199, R198, !PT ;  /* 0x000000c6c7c67209 */ /* 0x000fe20007800000 */
[----:B------:R-:W-:-:S05]  /*56b0*/  FMUL R199, R102, UR18 ;  /* 0x0000001266c77c20 */ /* 0x000fca0008400000 */
[----:B------:R-:W-:Y:S01]  /*56c0*/  FMNMX R198, R199, R198, !PT ;  /* 0x000000c6c7c67209 */ /* 0x000fe20007800000 */
[----:B------:R-:W-:-:S05]  /*56d0*/  FMUL R199, R103, UR18 ;  /* 0x0000001267c77c20 */ /* 0x000fca0008400000 */
[----:B------:R-:W-:Y:S01]  /*56e0*/  FMNMX R198, R199, R198, !PT ;  /* 0x000000c6c7c67209 */ /* 0x000fe20007800000 */
[----:B------:R-:W-:-:S05]  /*56f0*/  FMUL R199, R106, UR18 ;  /* 0x000000126ac77c20 */ /* 0x000fca0008400000 */
[----:B------:R-:W-:Y:S02]  /*5700*/  FMNMX R198, R199, R198, !PT ;  /* 0x000000c6c7c67209 */ /* 0x000fe40007800000 */
[----:B0-----:R-:W-:Y:S01]  /*5710*/  FMNMX R10, R10, R123, !PT ;  /* 0x0000007b0a0a7209 */ /* 0x001fe20007800000 */
[----:B------:R-:W-:-:S03]  /*5720*/  FMUL R123, R107, UR18 ;  /* 0x000000126b7b7c20 */ /* 0x000fc60008400000 */
[----:B------:R-:W-:Y:S02]  /*5730*/  FMNMX R10, R10, R4, !PT ;  /* 0x000000040a0a7209 */ /* 0x000fe40007800000 */
[----:B------:R-:W-:Y:S01]  /*5740*/  FMNMX R198, R123, R198, !PT ;  /* 0x000000c67bc67209 */ /* 0x000fe20007800000 */
[----:B------:R-:W-:Y:S02]  /*5750*/  FMUL R123, R110, UR18 ;  /* 0x000000126e7b7c20 */ /* 0x000fe40008400000 */
[----:B------:R-:W-:-:S03]  /*5760*/  FFMA R88, R88, UR18, -R10 ;  /* 0x0000001258587c23 */ /* 0x000fc6000800080a */
[----:B------:R-:W-:Y:S01]  /*5770*/  FMNMX R198, R123, R198, !PT ;  /* 0x000000c67bc67209 */ /* 0x000fe20007800000 */
[----:B------:R-:W-:Y:S01]  /*5780*/  FMUL R123, R88, 1.4426950216293334961 ;  /* 0x3fb8aa3b587b7820 */ /* 0x000fe20000400000 */
[----:B------:R-:W-:Y:S01]  /*5790*/  FMUL R88, R111, UR18 ;  /* 0x000000126f587c20 */ /* 0x000fe20008400000 */
[----:B------:R-:W-:-:S04]  /*57a0*/  FFMA R89, R89, UR18, -R10 ;  /* 0x0000001259597c23 */ /* 0x000fc8000800080a */
[----:B------:R-:W-:Y:S01]  /*57b0*/  FMNMX R88, R88, R198, !PT ;  /* 0x000000c658587209 */ /* 0x000fe20007800000 */
[----:B------:R-:W-:Y:S01]  /*57c0*/  FMUL R198, R89, 1.4426950216293334961 ;  /* 0x3fb8aa3b59c67820 */ /* 0x000fe20000400000 */
[----:B------:R-:W-:-:S05]  /*57d0*/  FMUL R89, R114, UR18 ;  /* 0x0000001272597c20 */ /* 0x000fca0008400000 */
[----:B------:R-:W-:Y:S01]  /*57e0*/  FMNMX R88, R89, R88, !PT ;  /* 0x0000005859587209 */ /* 0x000fe20007800000 */
[----:B------:R-:W-:-:S05]  /*57f0*/  FMUL R89, R115, UR18 ;  /* 0x0000001273597c20 */ /* 0x000fca0008400000 */
[----:B------:R-:W-:Y:S01]  /*5800*/  FMNMX R88, R89, R88, !PT ;  /* 0x0000005859587209 */ /* 0x000fe20007800000 */
[----:B------:R-:W-:-:S05]  /*5810*/  FMUL R89, R118, UR18 ;  /* 0x0000001276597c20 */ /* 0x000fca0008400000 */
[----:B------:R-:W-:Y:S01]  /*5820*/  FMNMX R88, R89, R88, !PT ;  /* 0x0000005859587209 */ /* 0x000fe20007800000 */
[----:B------:R-:W-:-:S05]  /*5830*/  FMUL R89, R119, UR18 ;  /* 0x0000001277597c20 */ /* 0x000fca0008400000 */
[----:B------:R-:W-:-:S05]  /*5840*/  FMNMX R88, R89, R88, !PT ;  /* 0x0000005859587209 */ /* 0x000fca0007800000 */
[----:B------:R-:W0:Y:S04]  /*5850*/  SHFL.BFLY PT, R89, R88, 0x2, 0x1f ;  /* 0x0c401f0058597f89 */ /* 0x000e2800000e0000 */
[----:B----4-:R1:W-:Y:S04]  /*5860*/  STS.U16 [R0+UR7+0x7000], R228 ;  /* 0x007000e400007988 */ /* 0x0103e80008000407 */
[----:B------:R-:W-:Y:S01]  /*5870*/  STS.U16 [R0+UR7+0x4800], R23 ;  /* 0x0048001700007988 */ /* 0x000fe20008000407 */
[----:B-1----:R-:W-:-:S03]  /*5880*/  LOP3.LUT R228, R0, 0x20, RZ, 0x3c, !PT ;  /* 0x0000002000e47812 */ /* 0x002fc600078e3cff */
[----:B------:R-:W-:Y:S04]  /*5890*/  STS.U16 [R0+UR7+0x4c00], R120 ;  /* 0x004c007800007988 */ /* 0x000fe80008000407 */
[----:B------:R-:W-:Y:S04]  /*58a0*/  STS.U16 [R0+UR7+0x5000], R122 ;  /* 0x0050007a00007988 */ /* 0x000fe80008000407 */
[----:B------:R-:W-:Y:S04]  /*58b0*/  STS.U16 [R0+UR7+0x5400], R14 ;  /* 0x0054000e00007988 */ /* 0x000fe80008000407 */
[----:B------:R-:W-:Y:S04]  /*58c0*/  STS.U16 [R0+UR7+0x5800], R16 ;  /* 0x0058001000007988 */ /* 0x000fe80008000407 */
[----:B------:R-:W-:Y:S04]  /*58d0*/  STS.U16 [R0+UR7+0x5c00], R17 ;  /* 0x005c001100007988 */ /* 0x000fe80008000407 */
[----:B------:R-:W-:Y:S04]  /*58e0*/  STS.U16 [R0+UR7+0x6000], R19 ;  /* 0x0060001300007988 */ /* 0x000fe80008000407 */
[----:B---3--:R-:W-:Y:S04]  /*58f0*/  STS.U16 [R0+UR7+0x6400], R210 ;  /* 0x006400d200007988 */ /* 0x008fe80008000407 */
[----:B------:R1:W-:Y:S04]  /*5900*/  STS.U16 [R0+UR7+0x6800], R216 ;  /* 0x006800d800007988 */ /* 0x0003e80008000407 */
[----:B-----5:R-:W-:Y:S04]  /*5910*/  STS.U16 [R0+UR7+0x6c00], R206 ;  /* 0x006c00ce00007988 */ /* 0x020fe80008000407 */
[----:B------:R-:W-:Y:S01]  /*5920*/  STS.U16 [R0+UR7+0x7c00], R244 ;  /* 0x007c00f400007988 */ /* 0x000fe20008000407 */
[----:B0-----:R-:W-:-:S02]  /*5930*/  FMNMX R89, R88, R89, !PT ;  /* 0x0000005958597209 */ /* 0x001fc40007800000 */
[----:B-1----:R-:W-:-:S03]  /*5940*/  LOP3.LUT R216, R0, 0x40, RZ, 0x3c, !PT ;  /* 0x0000004000d87812 */ /* 0x002fc600078e3cff */
[----:B------:R-:W0:Y:S04]  /*5950*/  SHFL.BFLY PT, R88, R89, 0x1, 0x1f ;  /* 0x0c201f0059587f89 */ /* 0x000e2800000e0000 */
        /* <DEDUP_REMOVED lines=22> */
[--C-:B------:R-:W-:Y:S01]  /*5ac0*/  FFMA R112, R112, UR18, -R10.reuse ;  /* 0x0000001270707c23 */ /* 0x100fe2000800080a */
[----:B0-----:R-:W-:Y:S01]  /*5ad0*/  FMNMX R88, R89, R88, !PT ;  /* 0x0000005859587209 */ /* 0x001fe20007800000 */
[--C-:B------:R-:W-:Y:S01]  /*5ae0*/  FFMA R113, R113, UR18, -R10.reuse ;  /* 0x0000001271717c23 */ /* 0x100fe2000800080a */
[----:B------:R-:W-:Y:S01]  /*5af0*/  STS.U16 [R216+UR7+0x5200], R197 ;  /* 0x005200c5d8007988 */ /* 0x000fe20008000407 */
[--C-:B------:R-:W-:Y:S01]  /*5b00*/  FFMA R203, R100, UR18, -R10.reuse ;  /* 0x0000001264cb7c23 */ /* 0x100fe2000800080a */
[--C-:B------:R-:W-:Y:S01]  /*5b10*/  FFMA R101, R101, UR18, -R10.reuse ;  /* 0x0000001265657c23 */ /* 0x100fe2000800080a */
        /* <DEDUP_REMOVED lines=12> */
[----:B------:R-:W-:Y:S01]  /*5be0*/  FFMA R97, R97, UR18, -R10 ;  /* 0x0000001261617c23 */ /* 0x000fe2000800080a */
[----:B------:R-:W-:Y:S01]  /*5bf0*/  STS.U16 [R216+UR7+0x6200], R135 ;  /* 0x00620087d8007988 */ /* 0x000fe20008000407 */
[----:B------:R-:W-:Y:S01]  /*5c00*/  MUFU.EX2 R123, R123 ;  /* 0x0000007b007b7308 */ /* 0x000fe20000000800 */
[----:B-1----:R-:W0:Y:S02]  /*5c10*/  LDC R22, c[0x0][0x280] ;  /* 0x0000a000ff167b82 */ /* 0x002e240000000800 */
        /* <DEDUP_REMOVED lines=22> */
[----:B------:R-:W-:Y:S01]  /*5d80*/  STS.U16 [R252+UR7+0x7f00], R247 ;  /* 0x007f00f7fc007988 */ /* 0x000fe20008000407 */
[----:B------:R2:W-:Y:S06]  /*5d90*/  MEMBAR.ALL.CTA ;  /* 0x0000000000007992 */ /* 0x0005ec0000008000 */
[----:B--2---:R-:W2:Y:S01]  /*5da0*/  FENCE.VIEW.ASYNC.S ;  /* 0x00000000000073c6 */ /* 0x004ea20000000000 */
[----:B------:R-:W-:Y:S01]  /*5db0*/  FMUL R14, R112, 1.4426950216293334961 ;  /* 0x3fb8aa3b700e7820 */ /* 0x000fe20000400000 */
[----:B------:R-:W-:Y:S01]  /*5dc0*/  FADD R89, -R10, R4 ;  /* 0x000000040a597221 */ /* 0x000fe20000000100 */
[----:B------:R-:W-:Y:S01]  /*5dd0*/  FMNMX R112, R88, R8, !PT ;  /* 0x0000000858707209 */ /* 0x000fe20007800000 */
[----:B------:R-:W-:Y:S01]  /*5de0*/  MUFU.EX2 R198, R198 ;  /* 0x000000c600c67308 */ /* 0x000fe20000000800 */
[----:B------:R-:W3:Y:S01]  /*5df0*/  LDL R21, [R1+0x128] ;  /* 0x0001280001157983 */ /* 0x000ee20000100800 */
[----:B------:R-:W-:Y:S01]  /*5e00*/  FMUL R89, R89, 1.4426950216293334961 ;  /* 0x3fb8aa3b59597820 */ /* 0x000fe20000400000 */
[----:B------:R-:W-:Y:S01]  /*5e10*/  FMUL R16, R113, 1.4426950216293334961 ;  /* 0x3fb8aa3b71107820 */ /* 0x000fe20000400000 */
[----:B------:R-:W-:Y:S01]  /*5e20*/  FFMA R90, R90, UR18, -R112 ;  /* 0x000000125a5a7c23 */ /* 0x000fe20008000870 */
[----:B-1----:R-:W-:Y:S01]  /*5e30*/  FADD R18, -R112, R8 ;  /* 0x0000000870127221 */ /* 0x002fe20000000100 */
[--C-:B------:R-:W-:Y:S01]  /*5e40*/  FFMA R110, R110, UR18, -R112.reuse ;  /* 0x000000126e6e7c23 */ /* 0x100fe20008000870 */
[--C-:B------:R-:W-:Y:S01]  /*5e50*/  FFMA R111, R111, UR18, -R112.reuse ;  /* 0x000000126f6f7c23 */ /* 0x100fe20008000870 */
[----:B------:R1:W4:Y:S01]  /*5e60*/  MUFU.EX2 R113, R89 ;  /* 0x0000005900717308 */ /* 0x0003220000000800 */
[--C-:B------:R-:W-:Y:S01]  /*5e70*/  FFMA R114, R114, UR18, -R112.reuse ;  /* 0x0000001272727c23 */ /* 0x100fe20008000870 */
[--C-:B------:R-:W-:Y:S01]  /*5e80*/  FFMA R115, R115, UR18, -R112.reuse ;  /* 0x0000001273737c23 */ /* 0x100fe20008000870 */
[--C-:B------:R-:W-:Y:S01]  /*5e90*/  FFMA R118, R118, UR18, -R112.reuse ;  /* 0x0000001276767c23 */ /* 0x100fe20008000870 */
[----:B------:R-:W-:Y:S01]  /*5ea0*/  FMUL R19, R90, 1.4426950216293334961 ;  /* 0x3fb8aa3b5a137820 */ /* 0x000fe20000400000 */
[--C-:B------:R-:W-:Y:S01]  /*5eb0*/  FFMA R91, R91, UR18, -R112.reuse ;  /* 0x000000125b5b7c23 */ /* 0x100fe20008000870 */
[--C-:B------:R-:W-:Y:S01]  /*5ec0*/  FFMA R94, R94, UR18, -R112.reuse ;  /* 0x000000125e5e7c23 */ /* 0x100fe20008000870 */
[--C-:B------:R-:W-:Y:S01]  /*5ed0*/  FFMA R95, R95, UR18, -R112.reuse ;  /* 0x000000125f5f7c23 */ /* 0x100fe20008000870 */
[--C-:B-1----:R-:W-:Y:S01]  /*5ee0*/  FFMA R89, R107, UR18, -R112.reuse ;  /* 0x000000126b597c23 */ /* 0x102fe20008000870 */
[--C-:B------:R-:W-:Y:S01]  /*5ef0*/  FFMA R98, R98, UR18, -R112.reuse ;  /* 0x0000001262627c23 */ /* 0x100fe20008000870 */
[--C-:B------:R-:W-:Y:S01]  /*5f00*/  FFMA R99, R99, UR18, -R112.reuse ;  /* 0x0000001263637c23 */ /* 0x100fe20008000870 */
[--C-:B------:R-:W-:Y:S01]  /*5f10*/  FFMA R102, R102, UR18, -R112.reuse ;  /* 0x0000001266667c23 */ /* 0x100fe20008000870 */
[--C-:B------:R-:W-:Y:S01]  /*5f20*/  FFMA R90, R103, UR18, -R112.reuse ;  /* 0x00000012675a7c23 */ /* 0x100fe20008000870 */
[--C-:B------:R-:W-:Y:S01]  /*5f30*/  FFMA R88, R106, UR18, -R112.reuse ;  /* 0x000000126a587c23 */ /* 0x100fe20008000870 */
[----:B------:R-:W-:Y:S01]  /*5f40*/  FFMA R119, R119, UR18, -R112 ;  /* 0x0000001277777c23 */ /* 0x000fe20008000870 */
[----:B------:R-:W-:Y:S01]  /*5f50*/  FMUL R18, R18, 1.4426950216293334961 ;  /* 0x3fb8aa3b12127820 */ /* 0x000fe20000400000 */
        /* <DEDUP_REMOVED lines=27> */
[----:B------:R-:W1:Y:S08]  /*6110*/  MUFU.EX2 R18, R18 ;  /* 0x0000001200127308 */ /* 0x000e700000000800 */
[----:B------:R-:W-:Y:S08]  /*6120*/  MUFU.EX2 R4, R117 ;  /* 0x0000007500047308 */ /* 0x000ff00000000800 */
[----:B------:R-:W-:Y:S08]  /*6130*/  MUFU.EX2 R199, R92 ;  /* 0x0000005c00c77308 */ /* 0x000ff00000000800 */
[----:B------:R-:W5:Y:S08]  /*6140*/  MUFU.EX2 R200, R93 ;  /* 0x0000005d00c87308 */ /* 0x000f700000000800 */
[----:B------:R-:W-:Y:S08]  /*6150*/  MUFU.EX2 R201, R96 ;  /* 0x0000006000c97308 */ /* 0x000ff00000000800 */
[----:B------:R-:W0:Y:S08]  /*6160*/  MUFU.EX2 R202, R97 ;  /* 0x0000006100ca7308 */ /* 0x000e300000000800 */
[----:B------:R-:W-:Y:S08]  /*6170*/  MUFU.EX2 R203, R203 ;  /* 0x000000cb00cb7308 */ /* 0x000ff00000000800 */
        /* <DEDUP_REMOVED lines=9> */
[----:B------:R-:W2:Y:S08]  /*6210*/  MUFU.EX2 R116, R91 ;  /* 0x0000005b00747308 */ /* 0x000eb00000000800 */
[----:B------:R-:W-:Y:S08]  /*6220*/  MUFU.EX2 R117, R94 ;  /* 0x0000005e00757308 */ /* 0x000ff00000000800 */
[----:B------:R-:W2:Y:S08]  /*6230*/  MUFU.EX2 R120, R95 ;  /* 0x0000005f00787308 */ /* 0x000eb00000000800 */
[----:B------:R-:W-:Y:S08]  /*6240*/  MUFU.EX2 R122, R98 ;  /* 0x00000062007a7308 */ /* 0x000ff00000000800 */
[----:B------:R-:W2:Y:S08]  /*6250*/  MUFU.EX2 R206, R99 ;  /* 0x0000006300ce7308 */ /* 0x000eb00000000800 */
[----:B------:R-:W-:Y:S08]  /*6260*/  MUFU.EX2 R210, R102 ;  /* 0x0000006600d27308 */ /* 0x000ff00000000800 */
[----:B------:R-:W2:Y:S08]  /*6270*/  MUFU.EX2 R106, R90 ;  /* 0x0000005a006a7308 */ /* 0x000eb00000000800 */
[----:B------:R5:W-:Y:S08]  /*6280*/  MUFU.EX2 R107, R88 ;  /* 0x00000058006b7308 */ /* 0x000bf00000000800 */
[----:B------:R-:W2:Y:S08]  /*6290*/  MUFU.EX2 R9, R9 ;  /* 0x0000000900097308 */ /* 0x000eb00000000800 */
[----:B------:R-:W-:Y:S08]  /*62a0*/  MUFU.EX2 R11, R11 ;  /* 0x0000000b000b7308 */ /* 0x000ff00000000800 */
[----:B------:R-:W2:Y:S08]  /*62b0*/  MUFU.EX2 R12, R12 ;  /* 0x0000000c000c7308 */ /* 0x000eb00000000800 */
[----:B------:R-:W-:Y:S08]  /*62c0*/  MUFU.EX2 R13, R13 ;  /* 0x0000000d000d7308 */ /* 0x000ff00000000800 */
[----:B------:R-:W3:Y:S08]  /*62d0*/  MUFU.EX2 R15, R15 ;  /* 0x0000000f000f7308 */ /* 0x000ef00000000800 */
[----:B------:R-:W-:Y:S08]  /*62e0*/  MUFU.EX2 R20, R20 ;  /* 0x0000001400147308 */ /* 0x000ff00000000800 */
[----:B------:R-:W3:Y:S01]  /*62f0*/  MUFU.EX2 R8, R119 ;  /* 0x0000007700087308 */ /* 0x000ee20000000800 */
[-C--:B----4-:R-:W-:Y:S01]  /*6300*/  FMUL R24, R24, R113.reuse ;  /* 0x0000007118187220 */ /* 0x090fe20000400000 */
[-C--:B------:R-:W-:Y:S01]  /*6310*/  FMUL R25, R25, R113.reuse ;  /* 0x0000007119197220 */ /* 0x080fe20000400000 */
        /* <DEDUP_REMOVED lines=29> */
[-C--:B-1----:R-:W-:Y:S01]  /*64f0*/  FMUL R26, R26, R18.reuse ;  /* 0x000000121a1a7220 */ /* 0x082fe20000400000 */
        /* <DEDUP_REMOVED lines=30> */
[----:B------:R-:W-:Y:S01]  /*66e0*/  FMUL R85, R85, R113 ;  /* 0x0000007155557220 */ /* 0x000fe20000400000 */
[----:B------:R-:W-:Y:S01]  /*66f0*/  FMUL R87, R87, R18 ;  /* 0x0000001257577220 */ /* 0x000fe20000400000 */
[----:B-----5:R-:W-:-:S02]  /*6700*/  F2FP.BF16.F32.PACK_AB R88, R198, R123 ;  /* 0x0000007bc658723e */ /* 0x020fc400000010ff */
[----:B------:R-:W-:Y:S02]  /*6710*/  F2FP.BF16.F32.PACK_AB R90, R200, R199 ;  /* 0x000000c7c85a723e */ /* 0x000fe400000010ff */
[----:B0-----:R-:W-:Y:S02]  /*6720*/  F2FP.BF16.F32.PACK_AB R92, R202, R201 ;  /* 0x000000c9ca5c723e */ /* 0x001fe400000010ff */
[----:B--2---:R-:W-:Y:S02]  /*6730*/  F2FP.BF16.F32.PACK_AB R89, R116, R19 ;  /* 0x000000137459723e */ /* 0x004fe400000010ff */
[----:B------:R-:W-:Y:S02]  /*6740*/  F2FP.BF16.F32.PACK_AB R91, R120, R117 ;  /* 0x00000075785b723e */ /* 0x000fe400000010ff */
[----:B------:R-:W-:Y:S02]  /*6750*/  F2FP.BF16.F32.PACK_AB R93, R206, R122 ;  /* 0x0000007ace5d723e */ /* 0x000fe400000010ff */
[----:B------:R-:W-:-:S02]  /*6760*/  F2FP.BF16.F32.PACK_AB R94, R23, R203 ;  /* 0x000000cb175e723e */ /* 0x000fc400000010ff */
[----:B------:R-:W-:Y:S02]  /*6770*/  F2FP.BF16.F32.PACK_AB R95, R106, R210 ;  /* 0x000000d26a5f723e */ /* 0x000fe400000010ff */
[----:B------:R-:W-:Y:S02]  /*6780*/  F2FP.BF16.F32.PACK_AB R96, R105, R104 ;  /* 0x000000686960723e */ /* 0x000fe400000010ff */
[----:B------:R-:W-:Y:S02]  /*6790*/  F2FP.BF16.F32.PACK_AB R97, R9, R107 ;  /* 0x0000006b0961723e */ /* 0x000fe400000010ff */
[----:B------:R-:W-:Y:S02]  /*67a0*/  F2FP.BF16.F32.PACK_AB R98, R109, R108 ;  /* 0x0000006c6d62723e */ /* 0x000fe400000010ff */
[----:B------:R-:W-:Y:S02]  /*67b0*/  F2FP.BF16.F32.PACK_AB R99, R12, R11 ;  /* 0x0000000b0c63723e */ /* 0x000fe400000010ff */
[----:B------:R-:W-:-:S02]  /*67c0*/  F2FP.BF16.F32.PACK_AB R100, R16, R14 ;  /* 0x0000000e1064723e */ /* 0x000fc400000010ff */
[----:B---3--:R-:W-:Y:S02]  /*67d0*/  F2FP.BF16.F32.PACK_AB R101, R15, R13 ;  /* 0x0000000d0f65723e */ /* 0x008fe400000010ff */
[----:B------:R-:W-:Y:S02]  /*67e0*/  F2FP.BF16.F32.PACK_AB R102, R4, R17 ;  /* 0x000000110466723e */ /* 0x000fe400000010ff */
[----:B------:R-:W-:Y:S01]  /*67f0*/  F2FP.BF16.F32.PACK_AB R103, R8, R20 ;  /* 0x000000140867723e */ /* 0x000fe200000010ff */
[----:B------:R-:W-:Y:S06]  /*6800*/  BAR.SYNC.DEFER_BLOCKING 0x0 ;  /* 0x0000000000007b1d */ /* 0x000fec0000010000 */
[----:B------:R-:W-:-:S06]  /*6810*/  WARPGROUP.ARRIVE ;  /* 0x00000000000079c5 */ /* 0x000fcc0000000000 */
[----:B------:R-:W-:-:S12]  /*6820*/  HGMMA.64x128x16.F32.BF16 R24, R88, gdesc[UR12], R24 ;  /* 0x01e0000c58187df0 */ /* 0x000fd80008701818 */
[----:B------:R-:W-:Y:S01]  /*6830*/  HGMMA.64x128x16.F32.BF16 R24, R92, gdesc[UR8], R24 ;  /* 0x01e000085c187df0 */ /* 0x000fe20008701818 */
[----:B------:R-:W-:Y:S01]  /*6840*/  FADD R123, R123, R198 ;  /* 0x000000c67b7b7221 */ /* 0x000fe20000000000 */
[----:B------:R-:W-:-:S03]  /*6850*/  FADD R19, R19, R116 ;  /* 0x0000007413137221 */ /* 0x000fc60000000000 */
[----:B------:R-:W-:Y:S01]  /*6860*/  FADD R123, R199, R123 ;  /* 0x0000007bc77b7221 */ /* 0x000fe20000000000 */
[----:B------:R-:W-:-:S03]  /*6870*/  FADD R19, R117, R19 ;  /* 0x0000001375137221 */ /* 0x000fc60000000000 */
[----:B------:R-:W-:-:S03]  /*6880*/  FADD R123, R200, R123 ;  /* 0x0000007bc87b7221 */ /* 0x000fc60000000000 */
[----:B------:R-:W-:Y:S01]  /*6890*/  HGMMA.64x128x16.F32.BF16 R24, R96, gdesc[UR40], R24 ;  /* 0x01e0002860187df0 */ /* 0x000fe20008701818 */
[----:B------:R-:W-:Y:S01]  /*68a0*/  FADD R19, R120, R19 ;  /* 0x0000001378137221 */ /* 0x000fe20000000000 */
[----:B------:R-:W-:-:S03]  /*68b0*/  FADD R123, R201, R123 ;  /* 0x0000007bc97b7221 */ /* 0x000fc60000000000 */
        /* <DEDUP_REMOVED lines=22> */
[----:B------:R-:W-:Y:S02]  /*6a20*/  FADD R19, R8, R19 ;  /* 0x0000001308137221 */ /* 0x000fe40000000000 */
[----:B------:R-:W0:Y:S01]  /*6a30*/  SHFL.BFLY PT, R8, R123, 0x2, 0x1f ;  /* 0x0c401f007b087f89 */ /* 0x000e2200000e0000 */
[----:B------:R-:W-:Y:S03]  /*6a40*/  HGMMA.64x128x16.F32.BF16 R24, R100, gdesc[UR36], R24, gsb0 ;  /* 0x01e0002464187df0 */ /* 0x000fe60008001818 */
[----:B------:R-:W1:Y:S01]  /*6a50*/  SHFL.BFLY PT, R4, R19, 0x2, 0x1f ;  /* 0x0c401f0013047f89 */ /* 0x000e6200000e0000 */
[----:B0-----:R-:W-:-:S05]  /*6a60*/  FADD R8, R123, R8 ;  /* 0x000000087b087221 */ /* 0x001fca0000000000 */
[----:B------:R-:W0:Y:S01]  /*6a70*/  SHFL.BFLY PT, R9, R8, 0x1, 0x1f ;  /* 0x0c201f0008097f89 */ /* 0x000e2200000e0000 */
[----:B------:R-:W-:Y:S01]  /*6a80*/  UIADD3 UR4, UR4, 0x40, URZ ;  /* 0x0000004004047890 */ /* 0x000fe2000fffe03f */
[----:B-1----:R-:W-:-:S05]  /*6a90*/  FADD R4, R19, R4 ;  /* 0x0000000413047221 */ /* 0x002fca0000000000 */
[----:B------:R-:W1:Y:S01]  /*6aa0*/  SHFL.BFLY PT, R11, R4, 0x1, 0x1f ;  /* 0x0c201f00040b7f89 */ /* 0x000e6200000e0000 */
[----:B------:R-:W-:Y:S01]  /*6ab0*/  ISETP.LE.AND P0, PT, R22, UR4, PT ;  /* 0x0000000416007c0c */ /* 0x000fe2000bf03270 */
[----:B0-----:R-:W-:Y:S01]  /*6ac0*/  FADD R9, R8, R9 ;  /* 0x0000000908097221 */ /* 0x001fe20000000000 */
[----:B------:R-:W-:Y:S01]  /*6ad0*/  IMAD R2, R21, 0x40, R2 ;  /* 0x0000004015027824 */ /* 0x000fe200078e0202 */
[----:B------:R-:W-:Y:S01]  /*6ae0*/  MOV R8, R112 ;  /* 0x0000007000087202 */ /* 0x000fe20000000f00 */
[----:B------:R-:W-:Y:S02]  /*6af0*/  IMAD R3, R193, 0x40, R3 ;  /* 0x00000040c1037824 */ /* 0x000fe400078e0203 */
[----:B------:R-:W-:Y:S01]  /*6b00*/  FFMA R6, R113, R6, R9 ;  /* 0x0000000671067223 */ /* 0x000fe20000000009 */
[----:B------:R-:W-:Y:S02]  /*6b10*/  IMAD.MOV.U32 R9, RZ, RZ, R112 ;  /* 0x000000ffff097224 */ /* 0x000fe400078e0070 */
[----:B-1----:R-:W-:Y:S01]  /*6b20*/  FADD R11, R4, R11 ;  /* 0x0000000b040b7221 */ /* 0x002fe20000000000 */
[----:B------:R-:W-:-:S03]  /*6b30*/  IMAD.MOV.U32 R4, RZ, RZ, R10 ;  /* 0x000000ffff047224 */ /* 0x000fc600078e000a */
[----:B------:R-:W-:Y:S01]  /*6b40*/  FFMA R7, R18, R7, R11 ;  /* 0x0000000712077223 */ /* 0x000fe2000000000b */
[----:B------:R-:W-:Y:S02]  /*6b50*/  WARPGROUP.DEPBAR.LE gsb0, 0x0 ;  /* 0x00008000000079c5 */ /* 0x000fe40000010000 */
[----:B------:R-:W-:Y:S05]  /*6b60*/  @!P0 BRA `(.L_x_1) ;  /* 0xffffffc000f48947 */ /* 0x000fea000383ffff */
.L_x_0:
[----:B------:R-:W-:Y:S01]  /*6b70*/  FMUL R8, R83, 0.25 ;  /* 0x3e80000053087820 */ /* 0x000fe20000400000 */
[----:B------:R-:W-:Y:S01]  /*6b80*/  FSETP.GT.AND P1, PT, |R7|, 8.50705917302346158658e+37, PT ;  /* 0x7e8000000700780b */ /* 0x000fe20003f24200 */
[----:B------:R-:W-:Y:S01]  /*6b90*/  FMUL R21, R62, 0.25 ;  /* 0x3e8000003e157820 */ /* 0x000fe20000400000 */
[----:B------:R-:W-:Y:S01]  /*6ba0*/  FMUL R17, R70, 0.25 ;  /* 0x3e80000046117820 */ /* 0x000fe20000400000 */
[----:B------:R-:W-:Y:S01]  /*6bb0*/  FMUL R18, R67, 0.25 ;  /* 0x3e80000043127820 */ /* 0x000fe20000400000 */
[----:B------:R-:W-:Y:S01]  /*6bc0*/  FSEL R11, R8, R83, P1 ;  /* 0x00000053080b7208 */ /* 0x000fe20000800000 */
[----:B------:R-:W-:Y:S01]  /*6bd0*/  FMUL R8, R71, 0.25 ;  /* 0x3e80000047087820 */ /* 0x000fe20000400000 */
[----:B------:R-:W-:Y:S01]  /*6be0*/  FSEL R102, R21, R62, P1 ;  /* 0x0000003e15667208 */ /* 0x000fe20000800000 */
[----:B------:R-:W-:Y:S01]  /*6bf0*/  FMUL R21, R54, 0.25 ;  /* 0x3e80000036157820 */ /* 0x000fe20000400000 */
[----:B------:R-:W-:Y:S01]  /*6c00*/  FSEL R16, R17, R70, P1 ;  /* 0x0000004611107208 */ /* 0x000fe20000800000 */
[----:B------:R-:W-:Y:S01]  /*6c10*/  IMAD.MOV.U32 R183, RZ, RZ, R6 ;  /* 0x000000ffffb77224 */ /* 0x000fe200078e0006 */
[----:B------:R-:W-:Y:S01]  /*6c20*/  FSEL R15, R8, R71, P1 ;  /* 0x00000047080f7208 */ /* 0x000fe20000800000 */
[----:B------:R-:W-:Y:S01]  /*6c30*/  FMUL R8, R63, 0.25 ;  /* 0x3e8000003f087820 */ /* 0x000fe20000400000 */
        /* <DEDUP_REMOVED lines=18> */
[----:B------:R-:W-:Y:S01]  /*6d60*/  FMUL R18, R43, 0.25 ;  /* 0x3e8000002b127820 */ /* 0x000fe20000400000 */
[----:B------:R-:W-:Y:S01]  /*6d70*/  FSEL R126, R21, R30, P1 ;  /* 0x0000001e157e7208 */ /* 0x000fe20000800000 */
[----:B------:R-:W-:Y:S01]  /*6d80*/  FMUL R21, R26, 0.25 ;  /* 0x3e8000001a157820 */ /* 0x000fe20000400000 */
[----:B------:R-:W-:Y:S01]  /*6d90*/  FSETP.GT.AND P2, PT, |R183|, 8.50705917302346158658e+37, PT ;  /* 0x7e800000b700780b */ /* 0x000fe20003f44200 */
[----:B------:R-:W0:Y:S01]  /*6da0*/  S2R R0, SR_TID.X ;  /* 0x0000000000007919 */ /* 0x000e220000002100 */
        /* <DEDUP_REMOVED lines=62> */
[C---:B0-----:R-:W-:Y:S01]  /*7190*/  IMAD.SHL.U32 R18, R0.reuse, 0x4, RZ ;  /* 0x0000000400127824 */ /* 0x041fe200078e00ff */
[----:B------:R-:W-:Y:S01]  /*71a0*/  LOP3.LUT R8, R0, 0x7, RZ, 0xc0, !PT ;  /* 0x0000000700087812 */ /* 0x000fe200078ec0ff */
[----:B------:R-:W-:Y:S01]  /*71b0*/  FMUL R5, R86, 0.25 ;  /* 0x3e80000056057820 */ /* 0x000fe20000400000 */
[----:B------:R-:W-:Y:S01]  /*71c0*/  FSEL R123, R19, R72, P2 ;  /* 0x00000048137b7208 */ /* 0x000fe20001000000 */
[----:B------:R-:W-:Y:S01]  /*71d0*/  FMUL R19, R64, 0.25 ;  /* 0x3e80000040137820 */ /* 0x000fe20000400000 */
[----:B------:R-:W-:Y:S01]  /*71e0*/  FSEL R147, R6, R45, P2 ;  /* 0x0000002d06937208 */ /* 0x000fe20001000000 */
[----:B------:R-:W-:Y:S01]  /*71f0*/  FMUL R6, R37, 0.25 ;  /* 0x3e80000025067820 */ /* 0x000fe20000400000 */
[----:B------:R-:W-:Y:S01]  /*7200*/  FSEL R175, R21, R28, P2 ;  /* 0x0000001c15af7208 */ /* 0x000fe20001000000 */
[----:B------:R-:W-:Y:S01]  /*7210*/  FMUL R3, R82, 0.25 ;  /* 0x3e80000052037820 */ /* 0x000fe20000400000 */
[----:B------:R-:W-:Y:S01]  /*7220*/  LEA R21, R8, UR7, 0x4 ;  /* 0x0000000708157c11 */ /* 0x000fe2000f8e20ff */
[----:B------:R-:W-:Y:S01]  /*7230*/  FMUL R12, R79, 0.25 ;  /* 0x3e8000004f0c7820 */ /* 0x000fe20000400000 */
[----:B------:R-:W-:Y:S01]  /*7240*/  FSETP.GEU.AND P5, PT, |R7|, 1.175494350822287508e-38, PT ;  /* 0x008000000700780b */ /* 0x000fe20003fae200 */
[----:B------:R-:W-:Y:S01]  /*7250*/  FMUL R13, R78, 0.25 ;  /* 0x3e8000004e0d7820 */ /* 0x000fe20000400000 */
[----:B------:R-:W-:Y:S01]  /*7260*/  FSEL R127, R19, R64, P2 ;  /* 0x00000040137f7208 */ /* 0x000fe20001000000 */
[----:B------:R-:W-:Y:S01]  /*7270*/  FMUL R19, R56, 0.25 ;  /* 0x3e80000038137820 */ /* 0x000fe20000400000 */
[----:B------:R-:W-:Y:S01]  /*7280*/  FSEL R161, R6, R37, P2 ;  /* 0x0000002506a17208 */ /* 0x000fe20001000000 */
[----:B------:R-:W-:-:S02]  /*7290*/  IMAD R23, R8, -0x8, R21 ;  /* 0xfffffff808177824 */ /* 0x000fc400078e0215 */
[----:B------:R-:W-:Y:S01]  /*72a0*/  FMUL R6, R29, 0.25 ;  /* 0x3e8000001d067820 */ /* 0x000fe20000400000 */
[C---:B------:R-:W-:Y:S01]  /*72b0*/  FMUL R8, R7.reuse, 8388608 ;  /* 0x4b00000007087820 */ /* 0x040fe20000400000 */
[----:B------:R-:W-:Y:S01]  /*72c0*/  FSETP.GEU.AND P4, PT, R7, 1.175494350822287508e-38, PT ;  /* 0x008000000700780b */ /* 0x000fe20003f8e000 */
[----:B------:R-:W-:Y:S01]  /*72d0*/  FMUL R14, R75, 0.25 ;  /* 0x3e8000004b0e7820 */ /* 0x000fe20000400000 */
[----:B------:R-:W-:Y:S01]  /*72e0*/  FSEL R137, R19, R56, P2 ;  /* 0x0000003813897208 */ /* 0x000fe20001000000 */
[----:B------:R-:W-:Y:S01]  /*72f0*/  FMUL R19, R48, 0.25 ;  /* 0x3e80000030137820 */ /* 0x000fe20000400000 */
[----:B------:R-:W-:Y:S01]  /*7300*/  FSEL R173, R6, R29, P2 ;  /* 0x0000001d06ad7208 */ /* 0x000fe20001000000 */
[----:B------:R-:W-:Y:S01]  /*7310*/  FMUL R6, R25, 0.25 ;  /* 0x3e80000019067820 */ /* 0x000fe20000400000 */
[----:B------:R-:W-:Y:S01]  /*7320*/  FSEL R76, R8, R7, !P4 ;  /* 0x00000007084c7208 */ /* 0x000fe20006000000 */
[----:B------:R-:W-:Y:S01]  /*7330*/  @P1 FMUL R7, R7, 0.25 ;  /* 0x3e80000007071820 */ /* 0x000fe20000400000 */
[----:B------:R-:W-:Y:S01]  /*7340*/  FSEL R145, R19, R48, P2 ;  /* 0x0000003013917208 */ /* 0x000fe20001000000 */
[----:B------:R-:W-:Y:S01]  /*7350*/  FMUL R19, R40, 0.25 ;  /* 0x3e80000028137820 */ /* 0x000fe20000400000 */
[----:B------:R-:W-:Y:S01]  /*7360*/  FSEL R179, R6, R25, P2 ;  /* 0x0000001906b37208 */ /* 0x000fe20001000000 */
[----:B------:R-:W-:Y:S01]  /*7370*/  @!P5 FMUL R7, R7, 16777216 ;  /* 0x4b8000000707d820 */ /* 0x000fe20000400000 */
[C---:B------:R-:W-:Y:S01]  /*7380*/  FMUL R6, R183.reuse, 8388608 ;  /* 0x4b000000b7067820 */ /* 0x040fe20000400000 */
[----:B------:R-:W-:Y:S01]  /*7390*/  FSETP.GEU.AND P3, PT, R183, 1.175494350822287508e-38, PT ;  /* 0x00800000b700780b */ /* 0x000fe20003f6e000 */
[----:B------:R-:W-:Y:S01]  /*73a0*/  VIADD R8, R76, 0xc0cafb0d ;  /* 0xc0cafb0d4c087836 */ /* 0x000fe20000000000 */
[----:B------:R-:W-:Y:S01]  /*73b0*/  LOP3.LUT R18, R18, 0xc0, RZ, 0xc0, !PT ;  /* 0x000000c012127812 */ /* 0x000fe200078ec0ff */
[----:B------:R-:W-:Y:S01]  /*73c0*/  @!P5 FMUL R11, R11, 16777216 ;  /* 0x4b8000000b0bd820 */ /* 0x000fe20000400000 */
[----:B------:R-:W-:Y:S01]  /*73d0*/  FSEL R159, R19, R40, P2 ;  /* 0x00000028139f7208 */ /* 0x000fe20001000000 */
[----:B------:R-:W0:Y:S01]  /*73e0*/  MUFU.RCP R7, R7 ;  /* 0x0000000700077308 */ /* 0x000e220000001000 */
[----:B------:R-:W-:Y:S01]  /*73f0*/  FMUL R19, R32, 0.25 ;  /* 0x3e80000020137820 */ /* 0x000fe20000400000 */
[----:B------:R-:W-:Y:S01]  /*7400*/  FSEL R185, R6, R183, !P3 ;  /* 0x000000b706b97208 */ /* 0x000fe20005800000 */
[----:B------:R-:W-:Y:S01]  /*7410*/  @!P5 FMUL R15, R15, 16777216 ;  /* 0x4b8000000f0fd820 */ /* 0x000fe20000400000 */
[----:B------:R-:W-:Y:S01]  /*7420*/  IADD3 R29, R18, R23, RZ ;  /* 0x00000017121d7210 */ /* 0x000fe20007ffe0ff */
[----:B------:R-:W-:Y:S01]  /*7430*/  IMAD.SHL.U32 R18, R0, 0x8, RZ ;  /* 0x0000000800127824 */ /* 0x000fe200078e00ff */
[----:B------:R-:W-:Y:S01]  /*7440*/  IADD3 R6, R185, -0x3f3504f3, RZ ;  /* 0xc0cafb0db9067810 */ /* 0x000fe20007ffe0ff */
[----:B------:R-:W-:Y:S01]  /*7450*/  @!P5 FMUL R22, R22, 16777216 ;  /* 0x4b8000001616d820 */ /* 0x000fe20000400000 */
[----:B------:R-:W-:Y:S01]  /*7460*/  FSEL R171, R19, R32, P2 ;  /* 0x0000002013ab7208 */ /* 0x000fe20001000000 */
[----:B------:R-:W-:Y:S01]  /*7470*/  FMUL R19, R24, 0.25 ;  /* 0x3e80000018137820 */ /* 0x000fe20000400000 */
[----:B------:R-:W-:Y:S01]  /*7480*/  FSEL R4, R4, R87, P1 ;  /* 0x0000005704047208 */ /* 0x000fe20000800000 */
[----:B------:R-:W-:Y:S01]  /*7490*/  BAR.SYNC.DEFER_BLOCKING 0x0 ;  /* 0x0000000000007b1d */ /* 0x000fe20000010000 */
[----:B------:R-:W-:Y:S01]  /*74a0*/  LOP3.LUT R48, R18, 0x380, RZ, 0xc0, !PT ;  /* 0x0000038012307812 */ /* 0x000fe200078ec0ff */
[----:B------:R-:W-:Y:S01]  /*74b0*/  @!P5 FMUL R16, R16, 16777216 ;  /* 0x4b8000001010d820 */ /* 0x000fe20000400000 */
[----:B------:R-:W-:Y:S01]  /*74c0*/  LOP3.LUT R18, R6, 0xff800000, RZ, 0xc0, !PT ;  /* 0xff80000006127812 */ /* 0x000fe200078ec0ff */
[----:B------:R-:W-:Y:S01]  /*74d0*/  @!P5 FMUL R4, R4, 16777216 ;  /* 0x4b8000000404d820 */ /* 0x000fe20000400000 */
[----:B------:R-:W-:Y:S01]  /*74e0*/  FSEL R5, R5, R86, P1 ;  /* 0x0000005605057208 */ /* 0x000fe20000800000 */
[----:B------:R-:W-:Y:S01]  /*74f0*/  @!P5 FMUL R17, R17, 16777216 ;  /* 0x4b8000001111d820 */ /* 0x000fe20000400000 */
[----:B------:R-:W-:Y:S01]  /*7500*/  FSEL R181, R19, R24, P2 ;  /* 0x0000001813b57208 */ /* 0x000fe20001000000 */
[----:B0-----:R-:W-:Y:S01]  /*7510*/  FMUL R39, R7, R4 ;  /* 0x0000000407277220 */ /* 0x001fe20000400000 */
[----:B------:R-:W-:Y:S01]  /*7520*/  LOP3.LUT R24, R0, 0x8, RZ, 0xc0, !PT ;  /* 0x0000000800187812 */ /* 0x000fe200078ec0ff */
[----:B------:R-:W-:Y:S01]  /*7530*/  @!P5 FMUL R5, R5, 16777216 ;  /* 0x4b8000000505d820 */ /* 0x000fe20000400000 */
[----:B------:R-:W-:Y:S01]  /*7540*/  I2FP.F32.S32 R19, R18 ;  /* 0x0000001200137245 */ /* 0x000fe20000201400 */
[----:B------:R-:W-:Y:S01]  /*7550*/  IMAD.IADD R18, R185, 0x1, -R18 ;  /* 0x00000001b9127824 */ /* 0x000fe200078e0a12 */
[----:B------:R-:W-:Y:S01]  /*7560*/  FSEL R6, RZ, -23, P3 ;  /* 0xc1b80000ff067808 */ /* 0x000fe20001800000 */
[----:B------:R-:W-:Y:S01]  /*7570*/  IMAD R25, R24, 0x80, R21 ;  /* 0x0000008018197824 */ /* 0x000fe200078e0215 */
[----:B------:R-:W-:Y:S01]  /*7580*/  FSETP.GEU.AND P3, PT, |R183|, 1.175494350822287508e-38, PT ;  /* 0x00800000b700780b */ /* 0x000fe20003f6e200 */
[----:B------:R-:W-:-:S02]  /*7590*/  IMAD.MOV.U32 R4, RZ, RZ, 0x3dc6b27f ;  /* 0x3dc6b27fff047424 */ /* 0x000fc400078e00ff */
[----:B------:R-:W-:Y:S01]  /*75a0*/  FADD R18, R18, -1 ;  /* 0xbf80000012127421 */ /* 0x000fe20000000000 */
[----:B------:R-:W-:Y:S01]  /*75b0*/  LOP3.LUT R21, R8, 0xff800000, RZ, 0xc0, !PT ;  /* 0xff80000008157812 */ /* 0x000fe200078ec0ff */
[----:B------:R-:W-:Y:S01]  /*75c0*/  FMUL R38, R7, R5 ;  /* 0x0000000507267220 */ /* 0x000fe20000400000 */
[----:B------:R-:W-:Y:S01]  /*75d0*/  @P2 FMUL R183, R183, 0.25 ;  /* 0x3e800000b7b72820 */ /* 0x000fe20000400000 */
[----:B------:R-:W-:Y:S01]  /*75e0*/  FFMA.FTZ R5, R18, R4, -0.16845393180847167969 ;  /* 0xbe2c7f3012057423 */ /* 0x000fe20000010004 */
[----:B------:R-:W-:Y:S01]  /*75f0*/  I2FP.F32.S32 R23, R21 ;  /* 0x0000001500177245 */ /* 0x000fe20000201400 */
[----:B------:R-:W-:Y:S02]  /*7600*/  IMAD.IADD R21, R76, 0x1, -R21 ;  /* 0x000000014c157824 */ /* 0x000fe400078e0a15 */
[----:B------:R-:W-:Y:S01]  /*7610*/  FFMA.FTZ R19, R19, 1.1920928955078125e-07, R6 ;  /* 0x3400000013137823 */ /* 0x000fe20000010006 */
[C---:B------:R-:W-:Y:S01]  /*7620*/  FFMA.FTZ R5, R18.reuse, R5, 0.1716887056827545166 ;  /* 0x3e2fcf2a12057423 */ /* 0x040fe20000010005 */
[----:B------:R-:W-:Y:S01]  /*7630*/  FSEL R82, R3, R82, P1 ;  /* 0x0000005203527208 */ /* 0x000fe20000800000 */
[----:B------:R-:W-:Y:S01]  /*7640*/  FADD R21, R21, -1 ;  /* 0xbf80000015157421 */ /* 0x000fe20000000000 */
[----:B------:R-:W-:Y:S01]  /*7650*/  @!P3 FMUL R183, R183, 16777216 ;  /* 0x4b800000b7b7b820 */ /* 0x000fe20000400000 */
[----:B------:R-:W-:Y:S01]  /*7660*/  FFMA.FTZ R5, R18, R5, -0.17900948226451873779 ;  /* 0xbe374e4312057423 */ /* 0x000fe20000010005 */
[----:B------:R-:W-:Y:S01]  /*7670*/  FMUL R3, R74, 0.25 ;  /* 0x3e8000004a037820 */ /* 0x000fe20000400000 */
[C---:B------:R-:W-:Y:S01]  /*7680*/  FFMA.FTZ R4, R21.reuse, R4, -0.16845393180847167969 ;  /* 0xbe2c7f3015047423 */ /* 0x040fe20000010004 */
[----:B------:R-:W0:Y:S01]  /*7690*/  MUFU.RCP R6, R183 ;  /* 0x000000b700067308 */ /* 0x000e220000001000 */
[----:B------:R-:W-:Y:S01]  /*76a0*/  FFMA.FTZ R5, R18, R5, 0.20512372255325317383 ;  /* 0x3e520bf412057423 */ /* 0x000fe20000010005 */
[----:B------:R-:W-:Y:S01]  /*76b0*/  FSEL R12, R12, R79, P1 ;  /* 0x0000004f0c0c7208 */ /* 0x000fe20000800000 */
[----:B------:R-:W-:Y:S01]  /*76c0*/  FFMA.FTZ R4, R21, R4, 0.1716887056827545166 ;  /* 0x3e2fcf2a15047423 */ /* 0x000fe20000010004 */
[----:B------:R-:W-:Y:S01]  /*76d0*/  FSEL R13, R13, R78, P1 ;  /* 0x0000004e0d0d7208 */ /* 0x000fe20000800000 */
[----:B------:R-:W-:Y:S01]  /*76e0*/  FFMA.FTZ R5, R18, R5, -0.24046532809734344482 ;  /* 0xbe763c8b12057423 */ /* 0x000fe20000010005 */
[----:B------:R-:W-:Y:S01]  /*76f0*/  FSEL R14, R14, R75, P1 ;  /* 0x0000004b0e0e7208 */ /* 0x000fe20000800000 */
[----:B------:R-:W-:Y:S01]  /*7700*/  FFMA.FTZ R4, R21, R4, -0.17900948226451873779 ;  /* 0xbe374e4315047423 */ /* 0x000fe20000010004 */
[----:B------:R-:W-:Y:S01]  /*7710*/  FSEL R74, R3, R74, P1 ;  /* 0x0000004a034a7208 */ /* 0x000fe20000800000 */
[----:B------:R-:W-:Y:S01]  /*7720*/  FFMA.FTZ R5, R18, R5, 0.28857114911079406738 ;  /* 0x3e93bf9912057423 */ /* 0x000fe20000010005 */
[----:B------:R-:W-:Y:S01]  /*7730*/  FSEL R20, RZ, -23, P4 ;  /* 0xc1b80000ff147808 */ /* 0x000fe20002000000 */
[----:B------:R-:W-:Y:S01]  /*7740*/  FFMA.FTZ R4, R21, R4, 0.20512372255325317383 ;  /* 0x3e520bf415047423 */ /* 0x000fe20000010004 */
[----:B------:R-:W-:Y:S01]  /*7750*/  @!P5 FMUL R82, R82, 16777216 ;  /* 0x4b8000005252d820 */ /* 0x000fe20000400000 */
        /* <DEDUP_REMOVED lines=26> */
[----:B------:R-:W-:Y:S01]  /*7900*/  FFMA.FTZ R5, R18, R5, -0.36067417263984680176 ;  /* 0xbeb8aa4912057423 */ /* 0x000fe20000010005 */
        /* <DEDUP_REMOVED lines=30> */
[----:B------:R-:W-:Y:S01]  /*7af0*/  FFMA.FTZ R20, R23, 1.1920928955078125e-07, R20 ;  /* 0x3400000017147823 */ /* 0x000fe20000010014 */
[C---:B------:R-:W-:Y:S01]  /*7b00*/  FMUL R40, R7.reuse, R11 ;  /* 0x0000000b07287220 */ /* 0x040fe20000400000 */
[C---:B------:R-:W-:Y:S01]  /*7b10*/  FMUL R31, R7.reuse, R15 ;  /* 0x0000000f071f7220 */ /* 0x040fe20000400000 */
[----:B------:R-:W-:Y:S01]  /*7b20*/  FMUL R45, R7, R22 ;  /* 0x00000016072d7220 */ /* 0x000fe20000400000 */
[----:B------:R-:W-:Y:S01]  /*7b30*/  FFMA.FTZ R4, R21, R4, -0.24046532809734344482 ;  /* 0xbe763c8b15047423 */ /* 0x000fe20000010004 */
[C---:B------:R-:W-:Y:S01]  /*7b40*/  FMUL R41, R7.reuse, R82 ;  /* 0x0000005207297220 */ /* 0x040fe20000400000 */
        /* <DEDUP_REMOVED lines=25> */
[----:B------:R-:W-:Y:S01]  /*7ce0*/  FMUL R11, R7, R130 ;  /* 0x00000082070b7220 */ /* 0x000fe20000400000 */
[----:B------:R-:W-:Y:S01]  /*7cf0*/  IMAD.IADD R48, R48, 0x1, R25 ;  /* 0x0000000130307824 */ /* 0x000fe200078e0219 */
[----:B------:R-:W-:Y:S01]  /*7d00*/  LEA.HI R8, R24, R29, RZ, 0x1f ;  /* 0x0000001d18087211 */ /* 0x000fe200078ff8ff */
[C---:B0-----:R-:W-:Y:S01]  /*7d10*/  FMUL R46, R6.reuse, R27 ;  /* 0x0000001b062e7220 */ /* 0x041fe20000400000 */
[----:B------:R-:W-:Y:S01]  /*7d20*/  FMUL R49, R6, R35 ;  /* 0x0000002306317220 */ /* 0x000fe20000400000 */
[----:B------:R-:W-:Y:S01]  /*7d30*/  FFMA.FTZ R7, R18, R5, 0.48089820146560668945 ;  /* 0x3ef6384a12077423 */ /* 0x000fe20000010005 */
        /* <DEDUP_REMOVED lines=30> */
[C---:B------:R-:W-:Y:S01]  /*7f20*/  FFMA.FTZ R6, R21.reuse, R4, 0.28857114911079406738 ;  /* 0x3e93bf9915067423 */ /* 0x040fe20000010004 */
[----:B------:R-:W-:Y:S01]  /*7f30*/  FFMA.FTZ R7, R18, R7, -0.72134751081466674805 ;  /* 0xbf38aa3b12077423 */ /* 0x000fe20000010007 */
[----:B------:R-:W-:Y:S01]  /*7f40*/  LOP3.LUT R65, R0, 0x7f, RZ, 0xc0, !PT ;  /* 0x0000007f00417812 */ /* 0x000fe200078ec0ff */
[----:B------:R-:W0:Y:S01]  /*7f50*/  S2R R196, SR_TID.X ;  /* 0x0000000000c47919 */ /* 0x000e220000002100 */
[----:B------:R-:W-:Y:S01]  /*7f60*/  FFMA.FTZ R6, R21, R6, -0.36067417263984680176 ;  /* 0xbeb8aa4915067423 */ /* 0x000fe20000010006 */
[----:B------:R-:W-:Y:S01]  /*7f70*/  FMUL R7, R18, R7 ;  /* 0x0000000712077220 */ /* 0x000fe20000400000 */
[----:B------:R-:W-:Y:S01]  /*7f80*/  F2FP.BF16.F32.PACK_AB R5, R173, R12 ;  /* 0x0000000cad05723e */ /* 0x000fe200000010ff */
[----:B------:R-:W1:Y:S01]  /*7f90*/  S2R R192, SR_CTAID.X ;  /* 0x0000000000c07919 */ /* 0x000e620000002500 */
[----:B------:R-:W-:Y:S01]  /*7fa0*/  FFMA.FTZ R12, R21, R6, 0.48089820146560668945 ;  /* 0x3ef6384a150c7423 */ /* 0x000fe20000010006 */
[----:B------:R-:W-:Y:S01]  /*7fb0*/  F2FP.BF16.F32.PACK_AB R6, R126, R11 ;  /* 0x0000000b7e06723e */ /* 0x000fe200000010ff */
[----:B------:R-:W-:Y:S01]  /*7fc0*/  FMUL R11, R18, R7 ;  /* 0x00000007120b7220 */ /* 0x000fe20000400000 */
[----:B------:R-:W-:Y:S01]  /*7fd0*/  F2FP.BF16.F32.PACK_AB R4, R175, R64 ;  /* 0x00000040af04723e */ /* 0x000fe200000010ff */
[----:B------:R-:W-:Y:S01]  /*7fe0*/  FFMA.FTZ R12, R21, R12, -0.72134751081466674805 ;  /* 0xbf38aa3b150c7423 */ /* 0x000fe2000001000c */
[----:B------:R-:W-:Y:S01]  /*7ff0*/  F2FP.BF16.F32.PACK_AB R7, R124, R177 ;  /* 0x000000b17c07723e */ /* 0x000fe200000010ff */
[----:B------:R-:W-:Y:S01]  /*8000*/  FFMA.FTZ R18, R18, 1.4426950216293334961, R11 ;  /* 0x3fb8aa3b12127823 */ /* 0x000fe2000001000b */
[----:B------:R-:W-:Y:S01]  /*8010*/  LEA R65, R65, UR7, 0x4 ;  /* 0x0000000741417c11 */ /* 0x000fe2000f8e20ff */
[C---:B------:R-:W-:Y:S01]  /*8020*/  FMUL R12, R21.reuse, R12 ;  /* 0x0000000c150c7220 */ /* 0x040fe20000400000 */
[----:B------:R-:W-:Y:S01]  /*8030*/  ISETP.GE.U32.AND P3, PT, R76, 0x7f800000, PT ;  /* 0x7f8000004c00780c */ /* 0x000fe20003f66070 */
[----:B------:R-:W-:Y:S01]  /*8040*/  STSM.16.M88.4 [R48], R4 ;  /* 0x0000000430007844 */ /* 0x000fe20000000200 */
[----:B------:R-:W-:Y:S01]  /*8050*/  LOP3.LUT R2, R0, 0x40, RZ, 0xc0, !PT ;  /* 0x0000004000027812 */ /* 0x000fe200078ec0ff */
[----:B------:R-:W-:Y:S01]  /*8060*/  FMUL R12, R21, R12 ;  /* 0x0000000c150c7220 */ /* 0x000fe20000400000 */
[----:B------:R-:W-:Y:S01]  /*8070*/  FADD R64, R19, R18 ;  /* 0x0000001213407221 */ /* 0x000fe20000000000 */
[----:B------:R-:W-:Y:S01]  /*8080*/  BAR.SYNC.DEFER_BLOCKING 0x0 ;  /* 0x0000000000007b1d */ /* 0x000fe20000010000 */
[----:B------:R-:W-:Y:S01]  /*8090*/  ISETP.NE.U32.AND P0, PT, R2, RZ, PT ;  /* 0x000000ff0200720c */ /* 0x000fe20003f05070 */
[----:B------:R-:W-:Y:S01]  /*80a0*/  FFMA.FTZ R11, R21, 1.4426950216293334961, R12 ;  /* 0x3fb8aa3b150b7823 */ /* 0x000fe2000001000c */
[----:B------:R-:W-:-:S02]  /*80b0*/  F2FP.BF16.F32.PACK_AB R16, R16, R171 ;  /* 0x000000ab1010723e */ /* 0x000fc400000010ff */
[----:B------:R-:W-:Y:S01]  /*80c0*/  F2FP.BF16.F32.PACK_AB R17, R17, R72 ;  /* 0x000000481111723e */ /* 0x000fe200000010ff */
[----:B------:R-:W-:Y:S02]  /*80d0*/  FADD R11, R20, R11 ;  /* 0x0000000b140b7221 */ /* 0x000fe40000000000 */
[----:B------:R-:W2:Y:S01]  /*80e0*/  LDC R2, c[0x0][0x278] ;  /* 0x00009e00ff027b82 */ /* 0x000ea20000000800 */
[----:B------:R-:W-:Y:S01]  /*80f0*/  @P3 MOV R19, 0x7f800000 ;  /* 0x7f80000000133802 */ /* 0x000fe20000000f00 */
[----:B------:R-:W-:Y:S01]  /*8100*/  ULDC.64 UR4, c[0x0][0x270] ;  /* 0x00009c0000047ab9 */ /* 0x000fe20000000a00 */
[----:B------:R-:W-:Y:S01]  /*8110*/  F2FP.BF16.F32.PACK_AB R18, R118, R167 ;  /* 0x000000a77612723e */ /* 0x000fe200000010ff */
[----:B------:R-:W-:Y:S01]  /*8120*/  UIMAD UR4, UR6, UR4, URZ ;  /* 0x00000004060472a4 */ /* 0x000fe2000f8e023f */
[----:B------:R-:W-:Y:S01]  /*8130*/  ISETP.GE.U32.AND P1, PT, R185, 0x7f800000, PT ;  /* 0x7f800000b900780c */ /* 0x000fe20003f26070 */
[----:B------:R-:W-:Y:S01]  /*8140*/  @P3 FFMA.FTZ R11, R76, R19, +INF ;  /* 0x7f8000004c0b3423 */ /* 0x000fe20000010013 */
[----:B------:R-:W-:-:S02]  /*8150*/  F2FP.BF16.F32.PACK_AB R19, R116, R165 ;  /* 0x000000a57413723e */ /* 0x000fc400000010ff */
[----:B------:R-:W-:Y:S01]  /*8160*/  SHF.R.U32.HI R3, RZ, 0x6, R0 ;  /* 0x00000006ff037819 */ /* 0x000fe20000011600 */
[----:B------:R-:W-:Y:S01]  /*8170*/  IMAD.SHL.U32 R0, R0, 0x2, RZ ;  /* 0x0000000200007824 */ /* 0x000fe200078e00ff */
[----:B------:R-:W-:Y:S02]  /*8180*/  F2FP.BF16.F32.PACK_AB R21, R13, R14 ;  /* 0x0000000e0d15723e */ /* 0x000fe400000010ff */
[----:B------:R-:W-:Y:S02]  /*8190*/  SGXT.U32 R3, R3, 0x1 ;  /* 0x000000010303781a */ /* 0x000fe40000000000 */
[----:B------:R-:W-:Y:S01]  /*81a0*/  F2FP.BF16.F32.PACK_AB R22, R22, R15 ;  /* 0x0000000f1616723e */ /* 0x000fe200000010ff */
[----:B------:R-:W3:Y:S02]  /*81b0*/  LDS.128 R4, [R65] ;  /* 0x0000000041047984 */ /* 0x000ee40000000c00 */
[----:B------:R-:W-:Y:S01]  /*81c0*/  @P1 IMAD.MOV.U32 R12, RZ, RZ, 0x7f800000 ;  /* 0x7f800000ff0c1424 */ /* 0x000fe200078e00ff */
[----:B------:R-:W-:Y:S01]  /*81d0*/  F2FP.BF16.F32.PACK_AB R20, R155, R68 ;  /* 0x000000449b14723e */ /* 0x000fe200000010ff */
[----:B------:R-:W-:Y:S02]  /*81e0*/  BAR.SYNC.DEFER_BLOCKING 0x0 ;  /* 0x0000000000007b1d */ /* 0x000fe40000010000 */
[----:B------:R-:W-:Y:S01]  /*81f0*/  @P1 FFMA.FTZ R64, R185, R12, +INF ;  /* 0x7f800000b9401423 */ /* 0x000fe2000001000c */
[----:B------:R-:W-:Y:S01]  /*8200*/  F2FP.BF16.F32.PACK_AB R23, R23, R112 ;  /* 0x000000701717723e */ /* 0x000fe200000010ff */
[----:B--2---:R-:W-:Y:S01]  /*8210*/  IMAD R3, R3, R2, RZ ;  /* 0x0000000203037224 */ /* 0x004fe200078e02ff */
[----:B------:R-:W-:-:S02]  /*8220*/  F2FP.BF16.F32.PACK_AB R24, R24, R27 ;  /* 0x0000001b1818723e */ /* 0x000fc400000010ff */
[----:B------:R-:W-:Y:S01]  /*8230*/  F2FP.BF16.F32.PACK_AB R25, R25, R60 ;  /* 0x0000003c1919723e */ /* 0x000fe200000010ff */
[----:B------:R-:W-:Y:S01]  /*8240*/  IMAD R113, R2, 0x2, R3 ;  /* 0x0000000202717824 */ /* 0x000fe200078e0203 */
[----:B------:R-:W-:Y:S02]  /*8250*/  F2FP.BF16.F32.PACK_AB R26, R26, R153 ;  /* 0x000000991a1a723e */ /* 0x000fe400000010ff */
[----:B------:R-:W-:Y:S01]  /*8260*/  F2FP.BF16.F32.PACK_AB R27, R106, R151 ;  /* 0x000000976a1b723e */ /* 0x000fe200000010ff */
[----:B------:R-:W-:Y:S01]  /*8270*/  IMAD R109, R2, 0x2, R113 ;  /* 0x00000002026d7824 */ /* 0x000fe200078e0271 */
[----:B------:R-:W-:Y:S02]  /*8280*/  F2FP.BF16.F32.PACK_AB R32, R32, R35 ;  /* 0x000000232020723e */ /* 0x000fe400000010ff */
[----:B------:R-:W-:Y:S01]  /*8290*/  F2FP.BF16.F32.PACK_AB R33, R33, R58 ;  /* 0x0000003a2121723e */ /* 0x000fe200000010ff */
[----:B------:R-:W-:Y:S01]  /*82a0*/  IMAD R111, R2, 0x2, R109 ;  /* 0x00000002026f7824 */ /* 0x000fe200078e026d */
[----:B------:R-:W-:-:S02]  /*82b0*/  F2FP.BF16.F32.PACK_AB R34, R34, R149 ;  /* 0x000000952222723e */ /* 0x000fc400000010ff */
[----:B------:R-:W-:Y:S01]  /*82c0*/  F2FP.BF16.F32.PACK_AB R35, R100, R133 ;  /* 0x000000856423723e */ /* 0x000fe200000010ff */
[----:B------:R-:W-:Y:S01]  /*82d0*/  IMAD R107, R2, 0x2, R111 ;  /* 0x00000002026b7824 */ /* 0x000fe200078e026f */
[----:B------:R-:W-:Y:S02]  /*82e0*/  F2FP.BF16.F32.PACK_AB R28, R28, R61 ;  /* 0x0000003d1c1c723e */ /* 0x000fe400000010ff */
[----:B------:R-:W-:Y:S01]  /*82f0*/  F2FP.BF16.F32.PACK_AB R29, R29, R56 ;  /* 0x000000381d1d723e */ /* 0x000fe200000010ff */
[----:B------:R-:W2:Y:S01]  /*8300*/  LDC.64 R60, c[0x0][0x228] ;  /* 0x00008a00ff3c7b82 */ /* 0x000ea20000000a00 */
[----:B------:R-:W-:Y:S01]  /*8310*/  STSM.16.M88.4 [R48], R16 ;  /* 0x0000001030007844 */ /* 0x000fe20000000200 */
[----:B------:R-:W-:Y:S02]  /*8320*/  LEA R105, R2, R107, 0x1 ;  /* 0x0000006b02697211 */ /* 0x000fe400078e08ff */
[----:B------:R-:W-:-:S04]  /*8330*/  F2FP.BF16.F32.PACK_AB R30, R30, R45 ;  /* 0x0000002d1e1e723e */ /* 0x000fc800000010ff */
[----:B------:R-:W-:Y:S01]  /*8340*/  BAR.SYNC.DEFER_BLOCKING 0x0 ;  /* 0x0000000000007b1d */ /* 0x000fe20000010000 */
[----:B------:R-:W-:Y:S01]  /*8350*/  F2FP.BF16.F32.PACK_AB R31, R31, R44 ;  /* 0x0000002c1f1f723e */ /* 0x000fe200000010ff */
[----:B------:R-:W-:Y:S01]  /*8360*/  IMAD R103, R2, 0x2, R105 ;  /* 0x0000000202677824 */ /* 0x000fe200078e0269 */
[----:B0-----:R-:W-:Y:S02]  /*8370*/  LOP3.LUT R196, R196, 0x3f, RZ, 0xc0, !PT ;  /* 0x0000003fc4c47812 */ /* 0x001fe400078ec0ff */
[----:B------:R-:W-:Y:S01]  /*8380*/  F2FP.BF16.F32.PACK_AB R38, R38, R41 ;  /* 0x000000292626723e */ /* 0x000fe200000010ff */
[----:B------:R-:W-:Y:S01]  /*8390*/  IMAD R51, R2, 0x2, R103 ;  /* 0x0000000202337824 */ /* 0x000fe200078e0267 */
[----:B------:R-:W-:Y:S01]  /*83a0*/  F2FP.BF16.F32.PACK_AB R39, R39, R40 ;  /* 0x000000282727723e */ /* 0x000fe200000010ff */
[----:B-1----:R-:W-:Y:S01]  /*83b0*/  IMAD R192, R192, 0x40, R196 ;  /* 0x00000040c0c07824 */ /* 0x002fe200078e02c4 */
[----:B------:R-:W-:Y:S01]  /*83c0*/  FSETP.NEU.AND P1, PT, R76, RZ, PT ;  /* 0x000000ff4c00720b */ /* 0x000fe20003f2d000 */
[----:B------:R-:W-:Y:S01]  /*83d0*/  IMAD R101, R2, 0x2, R51 ;  /* 0x0000000202657824 */ /* 0x000fe200078e0233 */
[----:B------:R-:W-:Y:S01]  /*83e0*/  FSETP.NEU.AND P2, PT, R185, RZ, PT ;  /* 0x000000ffb900720b */ /* 0x000fe20003f4d000 */
[----:B------:R-:W-:Y:S01]  /*83f0*/  IMAD R44, R192, UR5, RZ ;  /* 0x00000005c02c7c24 */ /* 0x000fe2000f8e02ff */
[----:B------:R-:W-:Y:S01]  /*8400*/  USHF.L.U32 UR5, UR4, 0x1, URZ ;  /* 0x0000000104057899 */ /* 0x000fe2000800063f */
[----:B------:R-:W-:-:S05]  /*8410*/  IMAD R55, R2, 0x2, R101 ;  /* 0x0000000202377824 */ /* 0x000fca00078e0265 */
[C---:B------:R-:W-:Y:S01]  /*8420*/  LEA R62, R2.reuse, R55, 0x1 ;  /* 0x00000037023e7211 */ /* 0x040fe200078e08ff */
[----:B------:R-:W0:Y:S04]  /*8430*/  LDS.128 R12, [R65] ;  /* 0x00000000410c7984 */ /* 0x000e280000000c00 */
[C---:B------:R-:W-:Y:S01]  /*8440*/  IMAD R66, R2.reuse, 0x2, R62 ;  /* 0x0000000202427824 */ /* 0x040fe200078e023e */
[----:B------:R-:W-:Y:S03]  /*8450*/  BAR.SYNC.DEFER_BLOCKING 0x0 ;  /* 0x0000000000007b1d */ /* 0x000fe60000010000 */
[----:B------:R-:W-:-:S04]  /*8460*/  IMAD R59, R2, 0x2, R66 ;  /* 0x00000002023b7824 */ /* 0x000fc800078e0242 */
[----:B------:R-:W-:-:S05]  /*8470*/  IMAD R70, R2, 0x2, R59 ;  /* 0x0000000202467824 */ /* 0x000fca00078e023b */
[----:B------:R-:W-:-:S05]  /*8480*/  LEA R63, R2, R70, 0x1 ;  /* 0x00000046023f7211 */ /* 0x000fca00078e08ff */
[----:B------:R-:W-:-:S04]  /*8490*/  IMAD R67, R2, 0x2, R63 ;  /* 0x0000000202437824 */ /* 0x000fc800078e023f */
[----:B------:R-:W-:-:S04]  /*84a0*/  IMAD R71, R2, 0x2, R67 ;  /* 0x0000000202477824 */ /* 0x000fc800078e0243 */
[C---:B------:R-:W-:Y:S01]  /*84b0*/  IMAD R78, R2.reuse, 0x2, R71 ;  /* 0x00000002024e7824 */ /* 0x040fe200078e0247 */
[----:B------:R-:W-:Y:S03]  /*84c0*/  STSM.16.M88.4 [R48], R20 ;  /* 0x0000001430007844 */ /* 0x000fe60000000200 */
[C---:B------:R-:W-:Y:S01]  /*84d0*/  IMAD R73, R2.reuse, 0x2, R78 ;  /* 0x0000000202497824 */ /* 0x040fe200078e024e */
[----:B------:R-:W-:Y:S04]  /*84e0*/  BAR.SYNC.DEFER_BLOCKING 0x0 ;  /* 0x0000000000007b1d */ /* 0x000fe80000010000 */
[----:B------:R-:W-:-:S05]  /*84f0*/  LEA R75, R2, R73, 0x1 ;  /* 0x00000049024b7211 */ /* 0x000fca00078e08ff */
[----:B------:R-:W-:-:S04]  /*8500*/  IMAD R77, R2, 0x2, R75 ;  /* 0x00000002024d7824 */ /* 0x000fc800078e024b */
[----:B------:R-:W-:-:S04]  /*8510*/  IMAD R79, R2, 0x2, R77 ;  /* 0x00000002024f7824 */ /* 0x000fc800078e024d */
[----:B------:R-:W-:-:S04]  /*8520*/  IMAD R81, R2, 0x2, R79 ;  /* 0x0000000202517824 */ /* 0x000fc800078e024f */
[C---:B------:R-:W-:Y:S01]  /*8530*/  IMAD R83, R2.reuse, 0x2, R81 ;  /* 0x0000000202537824 */ /* 0x040fe200078e0251 */
[----:B------:R-:W1:Y:S04]  /*8540*/  LDS.128 R16, [R65] ;  /* 0x0000000041107984 */ /* 0x000e680000000c00 */
[C---:B------:R-:W-:Y:S01]  /*8550*/  LEA R85, R2.reuse, R83, 0x1 ;  /* 0x0000005302557211 */ /* 0x040fe200078e08ff */
[----:B------:R-:W-:Y:S04]  /*8560*/  BAR.SYNC.DEFER_BLOCKING 0x0 ;  /* 0x0000000000007b1d */ /* 0x000fe80000010000 */
[----:B------:R-:W-:-:S04]  /*8570*/  IMAD R98, R2, 0x2, R85 ;  /* 0x0000000202627824 */ /* 0x000fc800078e0255 */
[----:B------:R-:W-:-:S04]  /*8580*/  IMAD R97, R2, 0x2, R98 ;  /* 0x0000000202617824 */ /* 0x000fc800078e0262 */
[----:B------:R-:W-:-:S04]  /*8590*/  IMAD R96, R2, 0x2, R97 ;  /* 0x0000000202607824 */ /* 0x000fc800078e0261 */
[----:B------:R-:W-:-:S05]  /*85a0*/  IMAD R95, R2, 0x2, R96 ;  /* 0x00000002025f7824 */ /* 0x000fca00078e0260 */
[C---:B------:R-:W-:Y:S01]  /*85b0*/  LEA R94, R2.reuse, R95, 0x1 ;  /* 0x0000005f025e7211 */ /* 0x040fe200078e08ff */
[----:B------:R-:W-:Y:S04]  /*85c0*/  STSM.16.M88.4 [R48], R24 ;  /* 0x0000001830007844 */ /* 0x000fe80000000200 */
[C---:B------:R-:W-:Y:S01]  /*85d0*/  IMAD R93, R2.reuse, 0x2, R94 ;  /* 0x00000002025d7824 */ /* 0x040fe200078e025e */
[----:B------:R-:W-:Y:S03]  /*85e0*/  BAR.SYNC.DEFER_BLOCKING 0x0 ;  /* 0x0000000000007b1d */ /* 0x000fe60000010000 */
[----:B------:R-:W-:-:S04]  /*85f0*/  IMAD R92, R2, 0x2, R93 ;  /* 0x00000002025c7824 */ /* 0x000fc800078e025d */
[----:B------:R-:W-:-:S04]  /*8600*/  IMAD R91, R2, 0x2, R92 ;  /* 0x00000002025b7824 */ /* 0x000fc800078e025c */
[----:B------:R-:W-:-:S04]  /*8610*/  IMAD R90, R2, 0x2, R91 ;  /* 0x00000002025a7824 */ /* 0x000fc800078e025b */
[----:B------:R-:W-:-:S04]  /*8620*/  IMAD R89, R2, 0x2, R90 ;  /* 0x0000000202597824 */ /* 0x000fc800078e025a */
[----:B------:R-:W-:-:S04]  /*8630*/  IMAD R88, R2, 0x2, R89 ;  /* 0x0000000202587824 */ /* 0x000fc800078e0259 */
[C---:B------:R-:W-:Y:S01]  /*8640*/  IMAD R87, R2.reuse, 0x2, R88 ;  /* 0x0000000202577824 */ /* 0x040fe200078e0258 */
[----:B------:R-:W-:Y:S04]  /*8650*/  LDS.128 R20, [R65] ;  /* 0x0000000041147984 */ /* 0x000fe80000000c00 */
[C---:B------:R-:W-:Y:S01]  /*8660*/  LEA R86, R2.reuse, R87, 0x1 ;  /* 0x0000005702567211 */ /* 0x040fe200078e08ff */
[----:B------:R-:W-:Y:S04]  /*8670*/  BAR.SYNC.DEFER_BLOCKING 0x0 ;  /* 0x0000000000007b1d */ /* 0x000fe80000010000 */
[----:B------:R-:W-:-:S05]  /*8680*/  IMAD R99, R2, 0x2, R86 ;  /* 0x0000000202637824 */ /* 0x000fca00078e0256 */
[----:B------:R-:W-:-:S05]  /*8690*/  LEA R115, R2, R99, 0x1 ;  /* 0x0000006302737211 */ /* 0x000fca00078e08ff */
[----:B------:R-:W-:-:S04]  /*86a0*/  IMAD R117, R2, 0x2, R115 ;  /* 0x0000000202757824 */ /* 0x000fc800078e0273 */
[----:B------:R-:W-:-:S04]  /*86b0*/  IMAD R119, R2, 0x2, R117 ;  /* 0x0000000202777824 */ /* 0x000fc800078e0275 */
[C---:B------:R-:W-:Y:S01]  /*86c0*/  IMAD R121, R2.reuse, 0x2, R119 ;  /* 0x0000000202797824 */ /* 0x040fe200078e0277 */
[----:B------:R4:W-:Y:S04]  /*86d0*/  STSM.16.M88.4 [R48], R32 ;  /* 0x0000002030007844 */ /* 0x0009e80000000200 */
[C---:B------:R-:W-:Y:S01]  /*86e0*/  LEA R123, R2.reuse, R121, 0x1 ;  /* 0x00000079027b7211 */ /* 0x040fe200078e08ff */
[----:B------:R-:W-:Y:S04]  /*86f0*/  BAR.SYNC.DEFER_BLOCKING 0x0 ;  /* 0x0000000000007b1d */ /* 0x000fe80000010000 */
[----:B------:R-:W-:-:S04]  /*8700*/  IMAD R125, R2, 0x2, R123 ;  /* 0x00000002027d7824 */ /* 0x000fc800078e027b */
[----:B------:R-:W-:-:S04]  /*8710*/  IMAD R145, R2, 0x2, R125 ;  /* 0x0000000202917824 */ /* 0x000fc800078e027d */
[----:B------:R-:W-:Y:S01]  /*8720*/  IMAD R147, R2, 0x2, R145 ;  /* 0x0000000202937824 */ /* 0x000fe200078e0291 */
[----:B----4-:R-:W-:Y:S02]  /*8730*/  F2FP.BF16.F32.PACK_AB R32, R53, R54 ;  /* 0x000000363520723e */ /* 0x010fe400000010ff */
[----:B------:R-:W-:Y:S01]  /*8740*/  F2FP.BF16.F32.PACK_AB R33, R52, R57 ;  /* 0x000000393421723e */ /* 0x000fe200000010ff */
[----:B------:R-:W-:Y:S01]  /*8750*/  IMAD R143, R2, 0x2, R147 ;  /* 0x00000002028f7824 */ /* 0x000fe200078e0293 */
[----:B------:R-:W-:Y:S01]  /*8760*/  F2FP.BF16.F32.PACK_AB R34, R37, R42 ;  /* 0x0000002a2522723e */ /* 0x000fe200000010ff */
[----:B------:R-:W-:Y:S01]  /*8770*/  IMAD.SHL.U32 R37, R44, 0x2, RZ ;  /* 0x000000022c257824 */ /* 0x000fe200078e00ff */
[----:B------:R-:W-:Y:S01]  /*8780*/  F2FP.BF16.F32.PACK_AB R35, R36, R43 ;  /* 0x0000002b2423723e */ /* 0x000fe200000010ff */
[----:B------:R-:W-:Y:S01]  /*8790*/  IMAD R135, R2, 0x2, R143 ;  /* 0x0000000202877824 */ /* 0x000fe200078e028f */
[----:B------:R-:W-:Y:S01]  /*87a0*/  F2FP.BF16.F32.PACK_AB R36, R49, R50 ;  /* 0x000000323124723e */ /* 0x000fe200000010ff */
[----:B------:R-:W-:Y:S01]  /*87b0*/  IMAD.HI R44, R44, 0x2, RZ ;  /* 0x000000022c2c7827 */ /* 0x000fe200078e02ff */
[----:B--2---:R-:W-:Y:S01]  /*87c0*/  IADD3 R146, P3, P4, R37, UR5, R60 ;  /* 0x0000000525927c10 */ /* 0x004fe2000fc7e03c */
[----:B------:R-:W-:Y:S01]  /*87d0*/  UIMAD.WIDE UR4, UR4, 0x2, URZ ;  /* 0x00000002040478a5 */ /* 0x000fe2000f8e023f */
[----:B------:R-:W2:Y:S01]  /*87e0*/  LDS.128 R24, [R65] ;  /* 0x0000000041187984 */ /* 0x000ea20000000c00 */
[----:B------:R-:W-:-:S02]  /*87f0*/  LEA R127, R2, R135, 0x1 ;  /* 0x00000087027f7211 */ /* 0x000fc400078e08ff */
[----:B------:R-:W-:Y:S01]  /*8800*/  F2FP.BF16.F32.PACK_AB R37, R46, R47 ;  /* 0x0000002f2e25723e */ /* 0x000fe200000010ff */
[----:B------:R-:W-:Y:S01]  /*8810*/  BAR.SYNC.DEFER_BLOCKING 0x0 ;  /* 0x0000000000007b1d */ /* 0x000fe20000010000 */
[----:B------:R-:W-:Y:S01]  /*8820*/  IADD3.X R166, R44, UR5, R61, P3, P4 ;  /* 0x000000052ca67c10 */ /* 0x000fe20009fe843d */
[C---:B------:R-:W-:Y:S01]  /*8830*/  IMAD R137, R2.reuse, 0x2, R127 ;  /* 0x0000000202897824 */ /* 0x040fe200078e027f */
[-C--:B------:R-:W-:Y:S02]  /*8840*/  LEA R44, P5, R3, R146.reuse, 0x1 ;  /* 0x00000092032c7211 */ /* 0x080fe400078a08ff */
[-C--:B------:R-:W-:Y:S01]  /*8850*/  LEA R42, P6, R113, R146.reuse, 0x1 ;  /* 0x00000092712a7211 */ /* 0x080fe200078c08ff */
[C---:B------:R-:W-:Y:S01]  /*8860*/  IMAD R129, R2.reuse, 0x2, R137 ;  /* 0x0000000202817824 */ /* 0x040fe200078e0289 */
[----:B------:R-:W-:Y:S01]  /*8870*/  LEA R40, P3, R109, R146, 0x1 ;  /* 0x000000926d287211 */ /* 0x000fe200078608ff */
[----:B------:R-:W-:Y:S01]  /*8880*/  ULDC UR4, c[0x0][0x27c] ;  /* 0x00009f0000047ab9 */ /* 0x000fe20000000800 */
[-C--:B------:R-:W-:Y:S01]  /*8890*/  LEA.HI.X.SX32 R45, R3, R166.reuse, 0x1, P5 ;  /* 0x000000a6032d7211 */ /* 0x080fe200028f0eff */
[----:B------:R-:W-:Y:S01]  /*88a0*/  IMAD R139, R2, 0x2, R129 ;  /* 0x00000002028b7824 */ /* 0x000fe200078e0281 */
[----:B------:R-:W-:Y:S01]  /*88b0*/  LEA.HI.X.SX32 R43, R113, R166, 0x1, P6 ;  /* 0x000000a6712b7211 */ /* 0x000fe200030f0eff */
[----:B------:R-:W-:Y:S01]  /*88c0*/  UIMAD UR4, UR6, UR4, URZ ;  /* 0x00000004060472a4 */ /* 0x000fe2000f8e023f */
[----:B------:R-:W-:-:S02]  /*88d0*/  LEA R46, P5, R107, R146, 0x1 ;  /* 0x000000926b2e7211 */ /* 0x000fc400078a08ff */
[C---:B------:R-:W-:Y:S01]  /*88e0*/  LEA R131, R2.reuse, R139, 0x1 ;  /* 0x0000008b02837211 */ /* 0x040fe200078e08ff */
[----:B------:R-:W-:Y:S01]  /*88f0*/  USHF.L.U32 UR6, UR4, 0x2, URZ ;  /* 0x0000000204067899 */ /* 0x000fe2000800063f */
[-C--:B------:R-:W-:Y:S01]  /*8900*/  LEA.HI.X.SX32 R41, R109, R166.reuse, 0x1, P3 ;  /* 0x000000a66d297211 */ /* 0x080fe200018f0eff */
[----:B------:R-:W-:Y:S01]  /*8910*/  UIMAD.WIDE UR4, UR4, 0x4, URZ ;  /* 0x00000004040478a5 */ /* 0x000fe2000f8e023f */
[----:B------:R-:W-:Y:S01]  /*8920*/  LEA.HI.X.SX32 R47, R107, R166, 0x1, P5 ;  /* 0x000000a66b2f7211 */ /* 0x000fe200028f0eff */
[C---:B------:R-:W-:Y:S01]  /*8930*/  IMAD R141, R2.reuse, 0x2, R131 ;  /* 0x00000002028d7824 */ /* 0x040fe200078e0283 */
[----:B------:R-:W-:Y:S01]  /*8940*/  LEA R50, P5, R101, R146, 0x1 ;  /* 0x0000009265327211 */ /* 0x000fe200078a08ff */
[----:B------:R-:W-:Y:S02]  /*8950*/  STSM.16.M88.4 [R48], R28 ;  /* 0x0000001c30007844 */ /* 0x000fe40000000200 */
[C---:B------:R-:W-:Y:S01]  /*8960*/  IMAD R133, R2.reuse, 0x2, R141 ;  /* 0x0000000202857824 */ /* 0x040fe200078e028d */
[----:B------:R-:W-:Y:S03]  /*8970*/  BAR.SYNC.DEFER_BLOCKING 0x0 ;  /* 0x0000000000007b1d */ /* 0x000fe60000010000 */
[----:B------:R-:W-:-:S05]  /*8980*/  IMAD R149, R2, 0x2, R133 ;  /* 0x0000000202957824 */ /* 0x000fca00078e0285 */
[----:B------:R-:W-:-:S05]  /*8990*/  LEA R151, R2, R149, 0x1 ;  /* 0x0000009502977211 */ /* 0x000fca00078e08ff */
[----:B------:R-:W-:-:S04]  /*89a0*/  IMAD R155, R2, 0x2, R151 ;  /* 0x00000002029b7824 */ /* 0x000fc800078e0297 */
[----:B------:R-:W-:-:S05]  /*89b0*/  IMAD R153, R2, 0x2, R155 ;  /* 0x0000000202997824 */ /* 0x000fca00078e029b */
[C---:B------:R-:W-:Y:S01]  /*89c0*/  LEA R157, R2.reuse, R153, 0x1 ;  /* 0x00000099029d7211 */ /* 0x040fe200078e08ff */
[----:B------:R-:W4:Y:S04]  /*89d0*/  LDS.128 R28, [R65] ;  /* 0x00000000411c7984 */ /* 0x000f280000000c00 */
[C---:B------:R-:W-:Y:S01]  /*89e0*/  IMAD R163, R2.reuse, 0x2, R157 ;  /* 0x0000000202a37824 */ /* 0x040fe200078e029d */
[----:B------:R-:W-:Y:S03]  /*89f0*/  BAR.SYNC.DEFER_BLOCKING 0x0 ;  /* 0x0000000000007b1d */ /* 0x000fe60000010000 */
[----:B------:R-:W-:-:S05]  /*8a00*/  IMAD R165, R2, 0x2, R163 ;  /* 0x0000000202a57824 */ /* 0x000fca00078e02a3 */
[----:B------:R-:W-:Y:S02]  /*8a10*/  LEA R164, R2, R165, 0x1 ;  /* 0x000000a502a47211 */ /* 0x000fe400078e08ff */
[----:B------:R-:W-:-:S04]  /*8a20*/  LEA R2, P4, R111, R146, 0x1 ;  /* 0x000000926f027211 */ /* 0x000fc800078808ff */
[----:B------:R-:W-:Y:S01]  /*8a30*/  LEA.HI.X.SX32 R3, R111, R166, 0x1, P4 ;  /* 0x000000a66f037211 */ /* 0x000fe200020f0eff */
[----:B------:R-:W-:Y:S01]  /*8a40*/  STSM.16.M88.4 [R48], R32 ;  /* 0x0000002030007844 */ /* 0x000fe20000000200 */
[----:B------:R-:W-:Y:S06]  /*8a50*/  BAR.SYNC.DEFER_BLOCKING 0x0 ;  /* 0x0000000000007b1d */ /* 0x000fec0000010000 */
[----:B------:R-:W5:Y:S02]  /*8a60*/  LDS.128 R32, [R65] ;  /* 0x0000000041207984 */ /* 0x000f640000000c00 */
[----:B------:R-:W-:Y:S06]  /*8a70*/  BAR.SYNC.DEFER_BLOCKING 0x0 ;  /* 0x0000000000007b1d */ /* 0x000fec0000010000 */
[----:B------:R3:W-:Y:S02]  /*8a80*/  STSM.16.M88.4 [R48], R36 ;  /* 0x0000002430007844 */ /* 0x0007e40000000200 */
[----:B------:R-:W-:Y:S01]  /*8a90*/  BAR.SYNC.DEFER_BLOCKING 0x0 ;  /* 0x0000000000007b1d */ /* 0x000fe20000010000 */
[----:B---3--:R-:W-:-:S02]  /*8aa0*/  LEA R36, P6, R105, R146, 0x1 ;  /* 0x0000009269247211 */ /* 0x008fc400078c08ff */
[-C--:B------:R-:W-:Y:S02]  /*8ab0*/  LEA R38, P3, R103, R146.reuse, 0x1 ;  /* 0x0000009267267211 */ /* 0x080fe400078608ff */
[----:B------:R-:W-:Y:S02]  /*8ac0*/  LEA R48, P4, R51, R146, 0x1 ;  /* 0x0000009233307211 */ /* 0x000fe400078808ff */
[----:B------:R-:W-:Y:S02]  /*8ad0*/  LEA.HI.X.SX32 R37, R105, R166, 0x1, P6 ;  /* 0x000000a669257211 */ /* 0x000fe400030f0eff */
[----:B------:R-:W-:Y:S02]  /*8ae0*/  LEA R52, P6, R55, R146, 0x1 ;  /* 0x0000009237347211 */ /* 0x000fe400078c08ff */
[----:B------:R-:W-:Y:S02]  /*8af0*/  LEA.HI.X.SX32 R39, R103, R166, 0x1, P3 ;  /* 0x000000a667277211 */ /* 0x000fe400018f0eff */
[----:B------:R-:W-:Y:S01]  /*8b00*/  LEA R54, P3, R62, R146, 0x1 ;  /* 0x000000923e367211 */ /* 0x000fe200078608ff */
[----:B------:R-:W-:Y:S01]  /*8b10*/  STG.E.U16 desc[UR16][R44.64], R4 ;  /* 0x000000042c007986 */ /* 0x000fe2000c101510 */
[----:B------:R-:W-:-:S02]  /*8b20*/  LEA.HI.X.SX32 R49, R51, R166, 0x1, P4 ;  /* 0x000000a633317211 */ /* 0x000fc400020f0eff */
[----:B------:R-:W-:Y:S01]  /*8b30*/  LEA R56, P4, R66, R146, 0x1 ;  /* 0x0000009242387211 */ /* 0x000fe200078808ff */
[----:B------:R-:W-:Y:S01]  /*8b40*/  STG.E.U16 desc[UR16][R42.64], R5 ;  /* 0x000000052a007986 */ /* 0x000fe2000c101510 */
[-C--:B------:R-:W-:Y:S02]  /*8b50*/  LEA.HI.X.SX32 R51, R101, R166.reuse, 0x1, P5 ;  /* 0x000000a665337211 */ /* 0x080fe400028f0eff */
[----:B------:R-:W-:Y:S01]  /*8b60*/  LEA.HI.X.SX32 R53, R55, R166, 0x1, P6 ;  /* 0x000000a637357211 */ /* 0x000fe200030f0eff */
[----:B------:R3:W-:Y:S01]  /*8b70*/  STG.E.U16 desc[UR16][R40.64], R6 ;  /* 0x0000000628007986 */ /* 0x0007e2000c101510 */
[----:B------:R-:W-:Y:S02]  /*8b80*/  LEA R58, P5, R59, R146, 0x1 ;  /* 0x000000923b3a7211 */ /* 0x000fe400078a08ff */
[----:B------:R-:W-:Y:S01]  /*8b90*/  LEA.HI.X.SX32 R55, R62, R166, 0x1, P3 ;  /* 0x000000a63e377211 */ /* 0x000fe200018f0eff */
[----:B------:R0:W-:Y:S01]  /*8ba0*/  STG.E.U16 desc[UR16][R2.64], R7 ;  /* 0x0000000702007986 */ /* 0x0001e2000c101510 */
[----:B------:R-:W-:-:S02]  /*8bb0*/  LEA R60, P6, R70, R146, 0x1 ;  /* 0x00000092463c7211 */ /* 0x000fc400078c08ff */
[----:B------:R-:W-:Y:S02]  /*8bc0*/  LEA R62, P3, R63, R146, 0x1 ;  /* 0x000000923f3e7211 */ /* 0x000fe400078608ff */
[----:B------:R-:W-:Y:S02]  /*8bd0*/  LEA.HI.X.SX32 R57, R66, R166, 0x1, P4 ;  /* 0x000000a642397211 */ /* 0x000fe400020f0eff */
[----:B------:R-:W-:Y:S02]  /*8be0*/  LEA R66, P4, R67, R146, 0x1 ;  /* 0x0000009243427211 */ /* 0x000fe400078808ff */
[----:B------:R-:W-:Y:S02]  /*8bf0*/  LEA.HI.X.SX32 R59, R59, R166, 0x1, P5 ;  /* 0x000000a63b3b7211 */ /* 0x000fe400028f0eff */
[----:B------:R-:W-:Y:S02]  /*8c00*/  LEA R68, P5, R71, R146, 0x1 ;  /* 0x0000009247447211 */ /* 0x000fe400078a08ff */
[----:B------:R-:W-:-:S02]  /*8c10*/  LEA.HI.X.SX32 R61, R70, R166, 0x1, P6 ;  /* 0x000000a6463d7211 */ /* 0x000fc400030f0eff */
[----:B------:R-:W-:Y:S02]  /*8c20*/  LEA.HI.X.SX32 R63, R63, R166, 0x1, P3 ;  /* 0x000000a63f3f7211 */ /* 0x000fe400018f0eff */
[-C--:B------:R-:W-:Y:S02]  /*8c30*/  LEA R70, P6, R78, R146.reuse, 0x1 ;  /* 0x000000924e467211 */ /* 0x080fe400078c08ff */
[----:B------:R-:W-:Y:S02]  /*8c40*/  LEA R72, P3, R73, R146, 0x1 ;  /* 0x0000009249487211 */ /* 0x000fe400078608ff */
[----:B------:R-:W-:Y:S02]  /*8c50*/  LEA.HI.X.SX32 R67, R67, R166, 0x1, P4 ;  /* 0x000000a643437211 */ /* 0x000fe400020f0eff */
[----:B------:R-:W-:Y:S02]  /*8c60*/  LEA R74, P4, R75, R146, 0x1 ;  /* 0x000000924b4a7211 */ /* 0x000fe400078808ff */
[----:B------:R-:W-:-:S02]  /*8c70*/  LEA.HI.X.SX32 R69, R71, R166, 0x1, P5 ;  /* 0x000000a647457211 */ /* 0x000fc400028f0eff */
[----:B------:R-:W-:Y:S02]  /*8c80*/  LEA R76, P5, R77, R146, 0x1 ;  /* 0x000000924d4c7211 */ /* 0x000fe400078a08ff */
[-C--:B------:R-:W-:Y:S02]  /*8c90*/  LEA.HI.X.SX32 R71, R78, R166.reuse, 0x1, P6 ;  /* 0x000000a64e477211 */ /* 0x080fe400030f0eff */
[----:B------:R-:W-:Y:S02]  /*8ca0*/  LEA.HI.X.SX32 R73, R73, R166, 0x1, P3 ;  /* 0x000000a649497211 */ /* 0x000fe400018f0eff */
[-C--:B------:R-:W-:Y:S02]  /*8cb0*/  LEA R78, P6, R79, R146.reuse, 0x1 ;  /* 0x000000924f4e7211 */ /* 0x080fe400078c08ff */
[----:B------:R-:W-:Y:S02]  /*8cc0*/  LEA R80, P3, R81, R146, 0x1 ;  /* 0x0000009251507211 */ /* 0x000fe400078608ff */
[----:B------:R-:W-:-:S02]  /*8cd0*/  LEA.HI.X.SX32 R75, R75, R166, 0x1, P4 ;  /* 0x000000a64b4b7211 */ /* 0x000fc400020f0eff */
[----:B------:R-:W-:Y:S02]  /*8ce0*/  LEA R82, P4, R83, R146, 0x1 ;  /* 0x0000009253527211 */ /* 0x000fe400078808ff */
[----:B------:R-:W-:Y:S02]  /*8cf0*/  LEA.HI.X.SX32 R77, R77, R166, 0x1, P5 ;  /* 0x000000a64d4d7211 */ /* 0x000fe400028f0eff */
[----:B------:R-:W-:Y:S02]  /*8d00*/  LEA R84, P5, R85, R146, 0x1 ;  /* 0x0000009255547211 */ /* 0x000fe400078a08ff */
[-C--:B------:R-:W-:Y:S02]  /*8d10*/  LEA.HI.X.SX32 R79, R79, R166.reuse, 0x1, P6 ;  /* 0x000000a64f4f7211 */ /* 0x080fe400030f0eff */
[----:B------:R-:W-:Y:S02]  /*8d20*/  LEA.HI.X.SX32 R81, R81, R166, 0x1, P3 ;  /* 0x000000a651517211 */ /* 0x000fe400018f0eff */
        /* <DEDUP_REMOVED lines=68> */
[-C--:B------:R-:W-:Y:S02]  /*9170*/  LEA.HI.X.SX32 R145, R149, R166.reuse, 0x1, P5 ;  /* 0x000000a695917211 */ /* 0x080fe400028f0eff */
[-C--:B------:R-:W-:Y:S02]  /*9180*/  LEA.HI.X.SX32 R149, R151, R166.reuse, 0x1, P6 ;  /* 0x000000a697957211 */ /* 0x080fe400030f0eff */
[----:B------:R-:W-:Y:S02]  /*9190*/  LEA.HI.X.SX32 R155, R155, R166, 0x1, P3 ;  /* 0x000000a69b9b7211 */ /* 0x000fe400018f0eff */
[-C--:B------:R-:W-:Y:S02]  /*91a0*/  LEA R152, P5, R157, R146.reuse, 0x1 ;  /* 0x000000929d987211 */ /* 0x080fe400078a08ff */
[----:B------:R-:W-:-:S02]  /*91b0*/  LEA R156, P6, R163, R146, 0x1 ;  /* 0x00000092a39c7211 */ /* 0x000fc400078c08ff */
[----:B------:R-:W-:Y:S02]  /*91c0*/  LEA R162, P3, R165, R146, 0x1 ;  /* 0x00000092a5a27211 */ /* 0x000fe400078608ff */
[----:B------:R-:W-:Y:S02]  /*91d0*/  LEA.HI.X.SX32 R151, R153, R166, 0x1, P4 ;  /* 0x000000a699977211 */ /* 0x000fe400020f0eff */
[----:B------:R-:W-:Y:S02]  /*91e0*/  LEA R146, P4, R164, R146, 0x1 ;  /* 0x00000092a4927211 */ /* 0x000fe400078808ff */
[----:B---3--:R-:W-:Y:S02]  /*91f0*/  PRMT R41, R4, 0x7632, R41 ;  /* 0x0000763204297816 */ /* 0x008fe40000000029 */
[----:B------:R-:W-:Y:S02]  /*9200*/  PRMT R43, R5, 0x7632, R43 ;  /* 0x00007632052b7816 */ /* 0x000fe4000000002b */
[----:B------:R-:W-:Y:S01]  /*9210*/  LEA.HI.X.SX32 R147, R164, R166, 0x1, P4 ;  /* 0x000000a6a4937211 */ /* 0x000fe200020f0eff */
[----:B------:R3:W-:Y:S01]  /*9220*/  STG.E.U16 desc[UR16][R46.64], R41 ;  /* 0x000000292e007986 */ /* 0x0007e2000c101510 */
[----:B------:R-:W-:-:S02]  /*9230*/  PRMT R45, R6, 0x7632, R45 ;  /* 0x00007632062d7816 */ /* 0x000fc4000000002d */
[----:B------:R-:W-:Y:S01]  /*9240*/  PRMT R164, R7, 0x7632, R164 ;  /* 0x0000763207a47816 */ /* 0x000fe200000000a4 */
[----:B------:R-:W-:Y:S01]  /*9250*/  STG.E.U16 desc[UR16][R36.64], R43 ;  /* 0x0000002b24007986 */ /* 0x000fe2000c101510 */
[----:B0-----:R-:W-:Y:S02]  /*9260*/  PRMT R3, R12, 0x7632, R3 ;  /* 0x000076320c037816 */ /* 0x001fe40000000003 */
[----:B------:R-:W-:Y:S01]  /*9270*/  PRMT R4, R13, 0x7632, R4 ;  /* 0x000076320d047816 */ /* 0x000fe20000000004 */
[----:B------:R0:W-:Y:S01]  /*9280*/  STG.E.U16 desc[UR16][R38.64], R45 ;  /* 0x0000002d26007986 */ /* 0x0001e2000c101510 */
[----:B------:R-:W-:Y:S02]  /*9290*/  PRMT R5, R14, 0x7632, R5 ;  /* 0x000076320e057816 */ /* 0x000fe40000000005 */
[----:B------:R-:W-:Y:S01]  /*92a0*/  PRMT R2, R15, 0x7632, R2 ;  /* 0x000076320f027816 */ /* 0x000fe20000000002 */
[----:B------:R4:W-:Y:S01]  /*92b0*/  STG.E.U16 desc[UR16][R48.64], R164 ;  /* 0x000000a430007986 */ /* 0x0009e2000c101510 */
[----:B-1----:R-:W-:-:S02]  /*92c0*/  PRMT R40, R18, 0x7632, R40 ;  /* 0x0000763212287816 */ /* 0x002fc40000000028 */
[----:B---3--:R-:W-:Y:S01]  /*92d0*/  PRMT R41, R19, 0x7632, R41 ;  /* 0x0000763213297816 */ /* 0x008fe20000000029 */
[----:B------:R-:W-:Y:S01]  /*92e0*/  STG.E.U16 desc[UR16][R50.64], R12 ;  /* 0x0000000c32007986 */ /* 0x000fe2000c101510 */
[----:B--2---:R-:W-:Y:S02]  /*92f0*/  PRMT R44, R27, 0x7632, R44 ;  /* 0x000076321b2c7816 */ /* 0x004fe4000000002c */
[----:B------:R-:W-:Y:S01]  /*9300*/  LEA.HI.X.SX32 R153, R157, R166, 0x1, P5 ;  /* 0x000000a69d997211 */ /* 0x000fe200028f0eff */
[----:B------:R1:W-:Y:S01]  /*9310*/  STG.E.U16 desc[UR16][R52.64], R13 ;  /* 0x0000000d34007986 */ /* 0x0003e2000c101510 */
[----:B0-----:R-:W-:Y:S02]  /*9320*/  PRMT R38, R16, 0x7632, R38 ;  /* 0x0000763210267816 */ /* 0x001fe40000000026 */
[----:B------:R-:W-:Y:S01]  /*9330*/  PRMT R39, R17, 0x7632, R39 ;  /* 0x0000763211277816 */ /* 0x000fe20000000027 */
[----:B------:R0:W-:Y:S01]  /*9340*/  STG.E.U16 desc[UR16][R54.64], R14 ;  /* 0x0000000e36007986 */ /* 0x0001e2000c101510 */
[----:B----4-:R-:W-:-:S02]  /*9350*/  PRMT R48, R23, 0x7632, R48 ;  /* 0x0000763217307816 */ /* 0x010fc40000000030 */
[----:B------:R-:W-:Y:S01]  /*9360*/  PRMT R45, R25, 0x7632, R45 ;  /* 0x00007632192d7816 */ /* 0x000fe2000000002d */
[----:B------:R-:W-:Y:S01]  /*9370*/  STG.E.U16 desc[UR16][R56.64], R15 ;  /* 0x0000000f38007986 */ /* 0x000fe2000c101510 */
[----:B------:R-:W-:Y:S02]  /*9380*/  PRMT R49, R26, 0x7632, R49 ;  /* 0x000076321a317816 */ /* 0x000fe40000000031 */
[-C--:B------:R-:W-:Y:S01]  /*9390*/  LEA.HI.X.SX32 R157, R163, R166.reuse, 0x1, P6 ;  /* 0x000000a6a39d7211 */ /* 0x080fe200030f0eff */
[----:B------:R2:W-:Y:S01]  /*93a0*/  STG.E.U16 desc[UR16][R58.64], R3 ;  /* 0x000000033a007986 */ /* 0x0005e2000c101510 */
[----:B-1----:R-:W-:Y:S01]  /*93b0*/  PRMT R53, R20, 0x7632, R53 ;  /* 0x0000763214357816 */ /* 0x002fe20000000035 */
[----:B------:R-:W1:Y:S01]  /*93c0*/  LDC.64 R12, c[0x0][0x230] ;  /* 0x00008c00ff0c7b82 */ /* 0x000e620000000a00 */
[----:B------:R-:W-:Y:S01]  /*93d0*/  LEA.HI.X.SX32 R163, R165, R166, 0x1, P3 ;  /* 0x000000a6a5a37211 */ /* 0x000fe200018f0eff */
[----:B------:R3:W-:Y:S01]  /*93e0*/  STG.E.U16 desc[UR16][R60.64], R4 ;  /* 0x000000043c007986 */ /* 0x0007e2000c101510 */
[----:B0-----:R-:W-:-:S02]  /*93f0*/  PRMT R54, R21, 0x7632, R54 ;  /* 0x0000763215367816 */ /* 0x001fc40000000036 */
[----:B------:R-:W-:Y:S01]  /*9400*/  PRMT R55, R22, 0x7632, R55 ;  /* 0x0000763216377816 */ /* 0x000fe20000000037 */
[----:B------:R0:W-:Y:S04]  /*9410*/  STG.E.U16 desc[UR16][R62.64], R5 ;  /* 0x000000053e007986 */ /* 0x0001e8000c101510 */
[----:B------:R-:W-:Y:S01]  /*9420*/  STG.E.U16 desc[UR16][R66.64], R2 ;  /* 0x0000000242007986 */ /* 0x000fe2000c101510 */
[----:B--2---:R-:W-:-:S03]  /*9430*/  FSEL R3, R64, -INF , P2 ;  /* 0xff80000040037808 */ /* 0x004fc60001000000 */
[----:B------:R5:W2:Y:S01]  /*9440*/  LDS.128 R4, [R65] ;  /* 0x0000000041047984 */ /* 0x000aa20000000c00 */
[----:B---3--:R-:W-:Y:S01]  /*9450*/  PRMT R60, R28, 0x7632, R60 ;  /* 0x000076321c3c7816 */ /* 0x008fe2000000003c */
[----:B------:R-:W-:Y:S01]  /*9460*/  FFMA R10, R3, 0.69314718246459960938, R10 ;  /* 0x3f317218030a7823 */ /* 0x000fe2000000000a */
[----:B------:R-:W-:Y:S01]  /*9470*/  PRMT R61, R29, 0x7632, R61 ;  /* 0x000076321d3d7816 */ /* 0x000fe2000000003d */
[----:B------:R3:W-:Y:S01]  /*9480*/  STG.E.U16 desc[UR16][R68.64], R16 ;  /* 0x0000001044007986 */ /* 0x0007e2000c101510 */
[----:B0-----:R-:W-:Y:S01]  /*9490*/  PRMT R62, R30, 0x7632, R62 ;  /* 0x000076321e3e7816 */ /* 0x001fe2000000003e */
[----:B------:R-:W-:Y:S02]  /*94a0*/  IMAD.SHL.U32 R3, R192, 0x4, RZ ;  /* 0x00000004c0037824 */ /* 0x000fe400078e00ff */
[----:B------:R0:W-:Y:S01]  /*94b0*/  STG.E.U16 desc[UR16][R70.64], R17 ;  /* 0x0000001146007986 */ /* 0x0001e2000c101510 */
[----:B-----5:R-:W-:Y:S02]  /*94c0*/  PRMT R65, R33, 0x7632, R65 ;  /* 0x0000763221417816 */ /* 0x020fe40000000041 */
[----:B------:R-:W-:Y:S01]  /*94d0*/  PRMT R66, R35, 0x7632, R66 ;  /* 0x0000763223427816 */ /* 0x000fe20000000042 */
[----:B------:R-:W-:Y:S01]  /*94e0*/  STG.E.U16 desc[UR16][R72.64], R18 ;  /* 0x0000001248007986 */ /* 0x000fe2000c101510 */
[----:B------:R-:W-:-:S03]  /*94f0*/  FSEL R2, R11, -INF , P1 ;  /* 0xff8000000b027808 */ /* 0x000fc60000800000 */
[----:B------:R-:W-:Y:S01]  /*9500*/  STG.E.U16 desc[UR16][R74.64], R19 ;  /* 0x000000134a007986 */ /* 0x000fe2000c101510 */
[----:B---3--:R-:W-:Y:S01]  /*9510*/  PRMT R69, R32, 0x7632, R69 ;  /* 0x0000763220457816 */ /* 0x008fe20000000045 */
[----:B------:R-:W-:Y:S01]  /*9520*/  FFMA R11, R2, 0.69314718246459960938, R9 ;  /* 0x3f317218020b7823 */ /* 0x000fe20000000009 */
[----:B-1----:R-:W-:Y:S01]  /*9530*/  IADD3 R2, P1, P2, R3, UR6, R12 ;  /* 0x0000000603027c10 */ /* 0x002fe2000fa3e00c */
[----:B------:R-:W-:Y:S01]  /*9540*/  STG.E.U16 desc[UR16][R76.64], R38 ;  /* 0x000000264c007986 */ /* 0x000fe2000c101510 */
[----:B0-----:R-:W-:Y:S02]  /*9550*/  PRMT R71, R31, 0x7632, R71 ;  /* 0x000076321f477816 */ /* 0x001fe40000000047 */
[----:B------:R-:W-:Y:S01]  /*9560*/  PRMT R70, R34, 0x7632, R70 ;  /* 0x0000763222467816 */ /* 0x000fe20000000046 */
[----:B------:R-:W-:Y:S04]  /*9570*/  STG.E.U16 desc[UR16][R78.64], R39 ;  /* 0x000000274e007986 */ /* 0x000fe8000c101510 */
[----:B------:R0:W-:Y:S04]  /*9580*/  STG.E.U16 desc[UR16][R80.64], R40 ;  /* 0x0000002850007986 */ /* 0x0001e8000c101510 */
[----:B------:R-:W-:Y:S04]  /*9590*/  STG.E.U16 desc[UR16][R82.64], R41 ;  /* 0x0000002952007986 */ /* 0x000fe8000c101510 */
[----:B------:R-:W-:Y:S04]  /*95a0*/  STG.E.U16 desc[UR16][R84.64], R20 ;  /* 0x0000001454007986 */ /* 0x000fe8000c101510 */
[----:B------:R-:W-:Y:S01]  /*95b0*/  STG.E.U16 desc[UR16][R100.64], R21 ;  /* 0x0000001564007986 */ /* 0x000fe2000c101510 */
[----:B0-----:R-:W-:-:S02]  /*95c0*/  PRMT R80, R24, 0x7632, R80 ;  /* 0x0000763218507816 */ /* 0x001fc40000000050 */
[----:B--2---:R-:W-:Y:S01]  /*95d0*/  PRMT R76, R4, 0x7632, R76 ;  /* 0x00007632044c7816 */ /* 0x004fe2000000004c */
[----:B------:R-:W-:Y:S01]  /*95e0*/  STG.E.U16 desc[UR16][R102.64], R22 ;  /* 0x0000001666007986 */ /* 0x000fe2000c101510 */
[----:B------:R-:W-:Y:S02]  /*95f0*/  PRMT R78, R5, 0x7632, R78 ;  /* 0x00007632054e7816 */ /* 0x000fe4000000004e */
[----:B------:R-:W-:Y:S01]  /*9600*/  PRMT R81, R6, 0x7632, R81 ;  /* 0x0000763206517816 */ /* 0x000fe20000000051 */
[----:B------:R-:W-:Y:S01]  /*9610*/  STG.E.U16 desc[UR16][R104.64], R23 ;  /* 0x0000001768007986 */ /* 0x000fe2000c101510 */
[----:B------:R-:W-:-:S03]  /*9620*/  PRMT R73, R7, 0x7632, R73 ;  /* 0x0000763207497816 */ /* 0x000fc60000000049 */
[----:B------:R-:W-:Y:S04]  /*9630*/  STG.E.U16 desc[UR16][R106.64], R53 ;  /* 0x000000356a007986 */ /* 0x000fe8000c101510 */
        /* <DEDUP_REMOVED lines=27> */
[----:B------:R0:W-:Y:S04]  /*97f0*/  STG.E.U16 desc[UR16][R144.64], R4 ;  /* 0x0000000490007986 */ /* 0x0001e8000c101510 */
[----:B------:R1:W-:Y:S04]  /*9800*/  STG.E.U16 desc[UR16][R148.64], R5 ;  /* 0x0000000594007986 */ /* 0x0003e8000c101510 */
[----:B------:R1:W-:Y:S04]  /*9810*/  STG.E.U16 desc[UR16][R154.64], R6 ;  /* 0x000000069a007986 */ /* 0x0003e8000c101510 */
[----:B------:R1:W-:Y:S01]  /*9820*/  STG.E.U16 desc[UR16][R150.64], R7 ;  /* 0x0000000796007986 */ /* 0x0003e2000c101510 */
[----:B0-----:R-:W-:Y:S01]  /*9830*/  LOP3.LUT R4, R0, 0xf8, RZ, 0xc0, !PT ;  /* 0x000000f800047812 */ /* 0x001fe200078ec0ff */
[----:B------:R-:W-:-:S02]  /*9840*/  IMAD.HI R0, R192, 0x4, RZ ;  /* 0x00000004c0007827 */ /* 0x000fc400078e02ff */
[----:B------:R1:W-:Y:S03]  /*9850*/  STG.E.U16 desc[UR16][R152.64], R76 ;  /* 0x0000004c98007986 */ /* 0x0003e6000c101510 */
[----:B------:R-:W-:Y:S01]  /*9860*/  IADD3.X R3, R0, UR5, R13, P1, P2 ;  /* 0x0000000500037c10 */ /* 0x000fe20008fe440d */
[----:B------:R1:W-:Y:S04]  /*9870*/  STG.E.U16 desc[UR16][R156.64], R78 ;  /* 0x0000004e9c007986 */ /* 0x0003e8000c101510 */
[----:B------:R1:W-:Y:S04]  /*9880*/  STG.E.U16 desc[UR16][R162.64], R81 ;  /* 0x00000051a2007986 */ /* 0x0003e8000c101510 */
[----:B------:R1:W-:Y:S01]  /*9890*/  STG.E.U16 desc[UR16][R146.64], R73 ;  /* 0x0000004992007986 */ /* 0x0003e2000c101510 */
[----:B------:R-:W-:Y:S06]  /*98a0*/  BAR.SYNC.DEFER_BLOCKING 0x0 ;  /* 0x0000000000007b1d */ /* 0x000fec0000010000 */
[----:B------:R1:W-:Y:S02]  /*98b0*/  STS.64 [R4+UR7], R10 ;  /* 0x0000000a04007988 */ /* 0x0003e40008000a07 */
[----:B------:R-:W-:Y:S06]  /*98c0*/  BAR.SYNC.DEFER_BLOCKING 0x0 ;  /* 0x0000000000007b1d */ /* 0x000fec0000010000 */
[----:B------:R-:W-:Y:S05]  /*98d0*/  @P0 EXIT ;  /* 0x000000000000094d */ /* 0x000fea0003800000 */
[----:B-1----:R-:W0:Y:S04]  /*98e0*/  LDS R5, [R8] ;  /* 0x0000000008057984 */ /* 0x002e280000000800 */
[----:B0-----:R-:W-:Y:S01]  /*98f0*/  STG.E desc[UR16][R2.64], R5 ;  /* 0x0000000502007986 */ /* 0x001fe2000c101910 */
[----:B------:R-:W-:Y:S05]  /*9900*/  EXIT ;  /* 0x000000000000794d */ /* 0x000fea0003800000 */
.L_x_2:
[----:B------:R-:W-:-:S00]  /*9910*/  BRA `(.L_x_2) ;  /* 0xfffffffc00fc7947 */ /* 0x000fc0000383ffff */
[----:B------:R-:W-:-:S00]  /*9920*/  NOP ;  /* 0x0000000000007918 */ /* 0x000fc00000000000 */
        /* <DEDUP_REMOVED lines=13> */
.L_x_3:


//--------------------- .nv.global.init           --------------------------
	.section	.nv.global.init,"aw",@progbits
.nv.global.init:
	.type		_$_str,@object
	.size		_$_str,(.L_0 - _$_str)
_$_str:
        /*0000*/ 	.byte	0x5f, 0x5f, 0x43, 0x55, 0x44, 0x41, 0x5f, 0x46, 0x54, 0x5a, 0x00
.L_0:


//--------------------- .nv.shared.attn_fwd       --------------------------
	.section	.nv.shared.attn_fwd,"aw",@nobits
	.sectionflags	@""
	.align	16
	.zero		1024


//--------------------- .nv.shared.reserved.0     --------------------------
	.section	.nv.shared.reserved.0,"aw",@nobits
	.weak		__nv_reservedSMEM_offset_0_alias
	.size		__nv_reservedSMEM_offset_0_alias, 0, 0
	.other		__nv_reservedSMEM_offset_0_alias,@"STO_CUDA_RESERVED_SHARED STV_DEFAULT"
__nv_reservedSMEM_offset_0_alias:
	.zero		0


//--------------------- .nv.constant0.attn_fwd    --------------------------
	.section	.nv.constant0.attn_fwd,"a",@progbits
	.sectionflags	@""
	.align	4
.nv.constant0.attn_fwd:
	.zero		664


//--------------------- SYMBOLS --------------------------

	.type		.nv.reservedSmem.offset0,@object
	.size		.nv.reservedSmem.offset0,0x4
